//
// Generated by NVIDIA NVVM Compiler
//
// Compiler Build ID: CL-36424714
// Cuda compilation tools, release 13.0, V13.0.88
// Based on NVVM 20.0.0
//

.version 9.0
.target sm_100
.address_size 64

	// .globl	_Z6cu_addPdS_S_j
.func  (.param .align 16 .b8 func_retval0[16]) __internal_trig_reduction_slowpathd
(
	.param .b64 __internal_trig_reduction_slowpathd_param_0
)
;
.global .align 8 .b8 __cudart_i2opi_d[144] = {8, 93, 141, 31, 177, 95, 251, 107, 234, 146, 82, 138, 247, 57, 7, 61, 123, 241, 229, 235, 199, 186, 39, 117, 45, 234, 95, 158, 102, 63, 70, 79, 183, 9, 203, 39, 207, 126, 54, 109, 31, 109, 10, 90, 139, 17, 47, 239, 15, 152, 5, 222, 255, 151, 248, 31, 59, 40, 249, 189, 139, 95, 132, 156, 244, 57, 83, 131, 57, 214, 145, 57, 65, 126, 95, 180, 38, 112, 156, 233, 132, 68, 187, 46, 245, 53, 130, 232, 62, 167, 41, 177, 28, 235, 29, 254, 28, 146, 209, 9, 234, 46, 73, 6, 224, 210, 77, 66, 58, 110, 36, 183, 97, 197, 187, 222, 171, 99, 81, 254, 65, 144, 67, 60, 153, 149, 98, 219, 192, 221, 52, 245, 209, 87, 39, 252, 41, 21, 68, 78, 110, 131, 249, 162};
.global .align 16 .b8 __cudart_sin_cos_coeffs[128] = {70, 210, 176, 44, 241, 229, 90, 190, 146, 227, 172, 105, 227, 29, 199, 62, 161, 98, 219, 25, 160, 1, 42, 191, 24, 8, 17, 17, 17, 17, 129, 63, 84, 85, 85, 85, 85, 85, 197, 191, 0, 0, 0, 0, 0, 0, 0, 0, 0, 0, 0, 0, 0, 0, 0, 0, 100, 129, 253, 32, 131, 255, 168, 189, 40, 133, 239, 193, 167, 238, 33, 62, 217, 230, 6, 142, 79, 126, 146, 190, 233, 188, 221, 25, 160, 1, 250, 62, 71, 93, 193, 22, 108, 193, 86, 191, 81, 85, 85, 85, 85, 85, 165, 63, 0, 0, 0, 0, 0, 0, 224, 191, 0, 0, 0, 0, 0, 0, 240, 63};

.visible .entry _Z6cu_addPdS_S_j(
	.param .u64 .ptr .align 1 _Z6cu_addPdS_S_j_param_0,
	.param .u64 .ptr .align 1 _Z6cu_addPdS_S_j_param_1,
	.param .u64 .ptr .align 1 _Z6cu_addPdS_S_j_param_2,
	.param .u32 _Z6cu_addPdS_S_j_param_3
)
{
	.reg .pred 	%p<2>;
	.reg .b32 	%r<6>;
	.reg .b64 	%rd<11>;
	.reg .b64 	%fd<4>;

	ld.param.u64 	%rd1, [_Z6cu_addPdS_S_j_param_0];
	ld.param.u64 	%rd2, [_Z6cu_addPdS_S_j_param_1];
	ld.param.u64 	%rd3, [_Z6cu_addPdS_S_j_param_2];
	ld.param.u32 	%r2, [_Z6cu_addPdS_S_j_param_3];
	mov.u32 	%r3, %ntid.x;
	mov.u32 	%r4, %ctaid.x;
	mov.u32 	%r5, %tid.x;
	mad.lo.s32 	%r1, %r3, %r4, %r5;
	setp.ge.u32 	%p1, %r1, %r2;
	@%p1 bra 	$L__BB0_2;
	cvta.to.global.u64 	%rd4, %rd1;
	cvta.to.global.u64 	%rd5, %rd2;
	cvta.to.global.u64 	%rd6, %rd3;
	mul.wide.u32 	%rd7, %r1, 8;
	add.s64 	%rd8, %rd4, %rd7;
	ld.global.f64 	%fd1, [%rd8];
	add.s64 	%rd9, %rd5, %rd7;
	ld.global.f64 	%fd2, [%rd9];
	add.f64 	%fd3, %fd1, %fd2;
	add.s64 	%rd10, %rd6, %rd7;
	st.global.f64 	[%rd10], %fd3;
$L__BB0_2:
	ret;

}
	// .globl	_Z6cu_scldPdS_j
.visible .entry _Z6cu_scldPdS_j(
	.param .f64 _Z6cu_scldPdS_j_param_0,
	.param .u64 .ptr .align 1 _Z6cu_scldPdS_j_param_1,
	.param .u64 .ptr .align 1 _Z6cu_scldPdS_j_param_2,
	.param .u32 _Z6cu_scldPdS_j_param_3
)
{
	.reg .pred 	%p<2>;
	.reg .b32 	%r<6>;
	.reg .b64 	%rd<8>;
	.reg .b64 	%fd<4>;

	ld.param.f64 	%fd1, [_Z6cu_scldPdS_j_param_0];
	ld.param.u64 	%rd1, [_Z6cu_scldPdS_j_param_1];
	ld.param.u64 	%rd2, [_Z6cu_scldPdS_j_param_2];
	ld.param.u32 	%r2, [_Z6cu_scldPdS_j_param_3];
	mov.u32 	%r3, %ntid.x;
	mov.u32 	%r4, %ctaid.x;
	mov.u32 	%r5, %tid.x;
	mad.lo.s32 	%r1, %r3, %r4, %r5;
	setp.ge.u32 	%p1, %r1, %r2;
	@%p1 bra 	$L__BB1_2;
	cvta.to.global.u64 	%rd3, %rd1;
	cvta.to.global.u64 	%rd4, %rd2;
	mul.wide.u32 	%rd5, %r1, 8;
	add.s64 	%rd6, %rd3, %rd5;
	ld.global.f64 	%fd2, [%rd6];
	mul.f64 	%fd3, %fd1, %fd2;
	add.s64 	%rd7, %rd4, %rd5;
	st.global.f64 	[%rd7], %fd3;
$L__BB1_2:
	ret;

}
	// .globl	_Z7cu_funcPdS_j
.visible .entry _Z7cu_funcPdS_j(
	.param .u64 .ptr .align 1 _Z7cu_funcPdS_j_param_0,
	.param .u64 .ptr .align 1 _Z7cu_funcPdS_j_param_1,
	.param .u32 _Z7cu_funcPdS_j_param_2
)
{
	.reg .pred 	%p<6>;
	.reg .b32 	%r<15>;
	.reg .b64 	%rd<13>;
	.reg .b64 	%fd<35>;

	ld.param.u64 	%rd1, [_Z7cu_funcPdS_j_param_0];
	ld.param.u64 	%rd2, [_Z7cu_funcPdS_j_param_1];
	ld.param.u32 	%r5, [_Z7cu_funcPdS_j_param_2];
	mov.u32 	%r6, %ntid.x;
	mov.u32 	%r7, %ctaid.x;
	mov.u32 	%r8, %tid.x;
	mad.lo.s32 	%r1, %r6, %r7, %r8;
	setp.ge.u32 	%p1, %r1, %r5;
	@%p1 bra 	$L__BB2_6;
	cvta.to.global.u64 	%rd3, %rd1;
	mul.wide.u32 	%rd4, %r1, 8;
	add.s64 	%rd5, %rd3, %rd4;
	ld.global.f64 	%fd1, [%rd5];
	abs.f64 	%fd2, %fd1;
	setp.neu.f64 	%p2, %fd2, 0d7FF0000000000000;
	@%p2 bra 	$L__BB2_3;
	mov.f64 	%fd12, 0d0000000000000000;
	mul.rn.f64 	%fd34, %fd1, %fd12;
	mov.b32 	%r14, 0;
	bra.uni 	$L__BB2_5;
$L__BB2_3:
	mul.f64 	%fd7, %fd1, 0d3FE45F306DC9C883;
	cvt.rni.s32.f64 	%r14, %fd7;
	cvt.rn.f64.s32 	%fd8, %r14;
	fma.rn.f64 	%fd9, %fd8, 0dBFF921FB54442D18, %fd1;
	fma.rn.f64 	%fd10, %fd8, 0dBC91A62633145C00, %fd9;
	fma.rn.f64 	%fd34, %fd8, 0dB97B839A252049C0, %fd10;
	setp.ltu.f64 	%p3, %fd2, 0d41E0000000000000;
	@%p3 bra 	$L__BB2_5;
	{ // callseq 0, 0
	.param .b64 param0;
	st.param.f64 	[param0], %fd1;
	.param .align 16 .b8 retval0[16];
	call.uni (retval0), 
	__internal_trig_reduction_slowpathd, 
	(
	param0
	);
	ld.param.f64 	%fd34, [retval0];
	ld.param.b32 	%r14, [retval0+8];
	} // callseq 0
$L__BB2_5:
	shl.b32 	%r11, %r14, 6;
	cvt.u64.u32 	%rd6, %r11;
	and.b64  	%rd7, %rd6, 64;
	mov.u64 	%rd8, __cudart_sin_cos_coeffs;
	add.s64 	%rd9, %rd8, %rd7;
	mul.rn.f64 	%fd13, %fd34, %fd34;
	and.b32  	%r12, %r14, 1;
	setp.eq.b32 	%p4, %r12, 1;
	selp.f64 	%fd14, 0dBDA8FF8320FD8164, 0d3DE5DB65F9785EBA, %p4;
	ld.global.nc.v2.f64 	{%fd15, %fd16}, [%rd9];
	fma.rn.f64 	%fd17, %fd14, %fd13, %fd15;
	fma.rn.f64 	%fd18, %fd17, %fd13, %fd16;
	ld.global.nc.v2.f64 	{%fd19, %fd20}, [%rd9+16];
	fma.rn.f64 	%fd21, %fd18, %fd13, %fd19;
	fma.rn.f64 	%fd22, %fd21, %fd13, %fd20;
	ld.global.nc.v2.f64 	{%fd23, %fd24}, [%rd9+32];
	fma.rn.f64 	%fd25, %fd22, %fd13, %fd23;
	fma.rn.f64 	%fd26, %fd25, %fd13, %fd24;
	fma.rn.f64 	%fd27, %fd26, %fd34, %fd34;
	fma.rn.f64 	%fd28, %fd26, %fd13, 0d3FF0000000000000;
	selp.f64 	%fd29, %fd28, %fd27, %p4;
	and.b32  	%r13, %r14, 2;
	setp.eq.s32 	%p5, %r13, 0;
	mov.f64 	%fd30, 0d0000000000000000;
	sub.f64 	%fd31, %fd30, %fd29;
	selp.f64 	%fd32, %fd29, %fd31, %p5;
	div.rn.f64 	%fd33, %fd32, %fd1;
	cvta.to.global.u64 	%rd10, %rd2;
	add.s64 	%rd12, %rd10, %rd4;
	st.global.f64 	[%rd12], %fd33;
$L__BB2_6:
	ret;

}
	// .globl	_Z7cu_razbddPdj
.visible .entry _Z7cu_razbddPdj(
	.param .f64 _Z7cu_razbddPdj_param_0,
	.param .f64 _Z7cu_razbddPdj_param_1,
	.param .u64 .ptr .align 1 _Z7cu_razbddPdj_param_2,
	.param .u32 _Z7cu_razbddPdj_param_3
)
{
	.reg .pred 	%p<2>;
	.reg .b32 	%r<6>;
	.reg .b64 	%rd<5>;
	.reg .b64 	%fd<6>;

	ld.param.f64 	%fd1, [_Z7cu_razbddPdj_param_0];
	ld.param.f64 	%fd2, [_Z7cu_razbddPdj_param_1];
	ld.param.u64 	%rd1, [_Z7cu_razbddPdj_param_2];
	ld.param.u32 	%r2, [_Z7cu_razbddPdj_param_3];
	mov.u32 	%r3, %ntid.x;
	mov.u32 	%r4, %ctaid.x;
	mov.u32 	%r5, %tid.x;
	mad.lo.s32 	%r1, %r3, %r4, %r5;
	setp.ge.u32 	%p1, %r1, %r2;
	@%p1 bra 	$L__BB3_2;
	cvta.to.global.u64 	%rd2, %rd1;
	cvt.rn.f64.u32 	%fd3, %r1;
	add.f64 	%fd4, %fd3, 0d3FE0000000000000;
	fma.rn.f64 	%fd5, %fd2, %fd4, %fd1;
	mul.wide.u32 	%rd3, %r1, 8;
	add.s64 	%rd4, %rd2, %rd3;
	st.global.f64 	[%rd4], %fd5;
$L__BB3_2:
	ret;

}
	// .globl	_Z6cu_sumPdS_jj
.visible .entry _Z6cu_sumPdS_jj(
	.param .u64 .ptr .align 1 _Z6cu_sumPdS_jj_param_0,
	.param .u64 .ptr .align 1 _Z6cu_sumPdS_jj_param_1,
	.param .u32 _Z6cu_sumPdS_jj_param_2,
	.param .u32 _Z6cu_sumPdS_jj_param_3
)
{
	.reg .pred 	%p<39>;
	.reg .b32 	%r<64>;
	.reg .b64 	%rd<66>;
	.reg .b64 	%fd<129>;

	ld.param.u64 	%rd3, [_Z6cu_sumPdS_jj_param_0];
	ld.param.u64 	%rd4, [_Z6cu_sumPdS_jj_param_1];
	ld.param.u32 	%r51, [_Z6cu_sumPdS_jj_param_2];
	ld.param.u32 	%r52, [_Z6cu_sumPdS_jj_param_3];
	cvta.to.global.u64 	%rd1, %rd4;
	cvta.to.global.u64 	%rd5, %rd3;
	mov.u32 	%r53, %ntid.x;
	mov.u32 	%r54, %ctaid.x;
	mov.u32 	%r55, %tid.x;
	mad.lo.s32 	%r1, %r53, %r54, %r55;
	mul.wide.u32 	%rd6, %r1, 8;
	add.s64 	%rd2, %rd5, %rd6;
	mov.b64 	%rd7, 0;
	st.global.u64 	[%rd2], %rd7;
	setp.eq.s32 	%p1, %r52, 0;
	@%p1 bra 	$L__BB4_71;
	mul.lo.s32 	%r2, %r52, %r1;
	and.b32  	%r3, %r52, 15;
	setp.lt.u32 	%p2, %r52, 16;
	mov.b32 	%r60, 0;
	mov.f64 	%fd96, 0d0000000000000000;
	@%p2 bra 	$L__BB4_36;
	and.b32  	%r60, %r52, -16;
	neg.s32 	%r58, %r60;
	add.s32 	%r57, %r2, 7;
	mov.f64 	%fd96, 0d0000000000000000;
$L__BB4_3:
	.pragma "nounroll";
	add.s32 	%r9, %r57, -7;
	setp.ge.u32 	%p3, %r9, %r51;
	@%p3 bra 	$L__BB4_5;
	mul.wide.u32 	%rd8, %r9, 8;
	add.s64 	%rd9, %rd1, %rd8;
	ld.global.f64 	%fd66, [%rd9];
	add.f64 	%fd96, %fd66, %fd96;
	st.global.f64 	[%rd2], %fd96;
$L__BB4_5:
	add.s32 	%r10, %r57, -6;
	setp.ge.u32 	%p4, %r10, %r51;
	@%p4 bra 	$L__BB4_7;
	mul.wide.u32 	%rd10, %r10, 8;
	add.s64 	%rd11, %rd1, %rd10;
	ld.global.f64 	%fd67, [%rd11];
	add.f64 	%fd96, %fd67, %fd96;
	st.global.f64 	[%rd2], %fd96;
$L__BB4_7:
	add.s32 	%r11, %r57, -5;
	setp.ge.u32 	%p5, %r11, %r51;
	@%p5 bra 	$L__BB4_9;
	mul.wide.u32 	%rd12, %r11, 8;
	add.s64 	%rd13, %rd1, %rd12;
	ld.global.f64 	%fd68, [%rd13];
	add.f64 	%fd96, %fd68, %fd96;
	st.global.f64 	[%rd2], %fd96;
$L__BB4_9:
	add.s32 	%r12, %r57, -4;
	setp.ge.u32 	%p6, %r12, %r51;
	@%p6 bra 	$L__BB4_11;
	mul.wide.u32 	%rd14, %r12, 8;
	add.s64 	%rd15, %rd1, %rd14;
	ld.global.f64 	%fd69, [%rd15];
	add.f64 	%fd96, %fd69, %fd96;
	st.global.f64 	[%rd2], %fd96;
$L__BB4_11:
	add.s32 	%r13, %r57, -3;
	setp.ge.u32 	%p7, %r13, %r51;
	@%p7 bra 	$L__BB4_13;
	mul.wide.u32 	%rd16, %r13, 8;
	add.s64 	%rd17, %rd1, %rd16;
	ld.global.f64 	%fd70, [%rd17];
	add.f64 	%fd96, %fd70, %fd96;
	st.global.f64 	[%rd2], %fd96;
$L__BB4_13:
	add.s32 	%r14, %r57, -2;
	setp.ge.u32 	%p8, %r14, %r51;
	@%p8 bra 	$L__BB4_15;
	mul.wide.u32 	%rd18, %r14, 8;
	add.s64 	%rd19, %rd1, %rd18;
	ld.global.f64 	%fd71, [%rd19];
	add.f64 	%fd96, %fd71, %fd96;
	st.global.f64 	[%rd2], %fd96;
$L__BB4_15:
	add.s32 	%r15, %r57, -1;
	setp.ge.u32 	%p9, %r15, %r51;
	@%p9 bra 	$L__BB4_17;
	mul.wide.u32 	%rd20, %r15, 8;
	add.s64 	%rd21, %rd1, %rd20;
	ld.global.f64 	%fd72, [%rd21];
	add.f64 	%fd96, %fd72, %fd96;
	st.global.f64 	[%rd2], %fd96;
$L__BB4_17:
	add.s32 	%r16, %r57, 8;
	setp.ge.u32 	%p10, %r57, %r51;
	@%p10 bra 	$L__BB4_19;
	mul.wide.u32 	%rd22, %r57, 8;
	add.s64 	%rd23, %rd1, %rd22;
	ld.global.f64 	%fd73, [%rd23];
	add.f64 	%fd96, %fd73, %fd96;
	st.global.f64 	[%rd2], %fd96;
$L__BB4_19:
	add.s32 	%r17, %r57, 1;
	setp.ge.u32 	%p11, %r17, %r51;
	@%p11 bra 	$L__BB4_21;
	mul.wide.u32 	%rd24, %r17, 8;
	add.s64 	%rd25, %rd1, %rd24;
	ld.global.f64 	%fd74, [%rd25];
	add.f64 	%fd96, %fd74, %fd96;
	st.global.f64 	[%rd2], %fd96;
$L__BB4_21:
	add.s32 	%r18, %r57, 2;
	setp.ge.u32 	%p12, %r18, %r51;
	@%p12 bra 	$L__BB4_23;
	mul.wide.u32 	%rd26, %r18, 8;
	add.s64 	%rd27, %rd1, %rd26;
	ld.global.f64 	%fd75, [%rd27];
	add.f64 	%fd96, %fd75, %fd96;
	st.global.f64 	[%rd2], %fd96;
$L__BB4_23:
	add.s32 	%r19, %r57, 3;
	setp.ge.u32 	%p13, %r19, %r51;
	@%p13 bra 	$L__BB4_25;
	mul.wide.u32 	%rd28, %r19, 8;
	add.s64 	%rd29, %rd1, %rd28;
	ld.global.f64 	%fd76, [%rd29];
	add.f64 	%fd96, %fd76, %fd96;
	st.global.f64 	[%rd2], %fd96;
$L__BB4_25:
	add.s32 	%r20, %r57, 4;
	setp.ge.u32 	%p14, %r20, %r51;
	@%p14 bra 	$L__BB4_27;
	mul.wide.u32 	%rd30, %r20, 8;
	add.s64 	%rd31, %rd1, %rd30;
	ld.global.f64 	%fd77, [%rd31];
	add.f64 	%fd96, %fd77, %fd96;
	st.global.f64 	[%rd2], %fd96;
$L__BB4_27:
	add.s32 	%r21, %r57, 5;
	setp.ge.u32 	%p15, %r21, %r51;
	@%p15 bra 	$L__BB4_29;
	mul.wide.u32 	%rd32, %r21, 8;
	add.s64 	%rd33, %rd1, %rd32;
	ld.global.f64 	%fd78, [%rd33];
	add.f64 	%fd96, %fd78, %fd96;
	st.global.f64 	[%rd2], %fd96;
$L__BB4_29:
	add.s32 	%r22, %r57, 6;
	setp.ge.u32 	%p16, %r22, %r51;
	@%p16 bra 	$L__BB4_31;
	mul.wide.u32 	%rd34, %r22, 8;
	add.s64 	%rd35, %rd1, %rd34;
	ld.global.f64 	%fd79, [%rd35];
	add.f64 	%fd96, %fd79, %fd96;
	st.global.f64 	[%rd2], %fd96;
$L__BB4_31:
	add.s32 	%r23, %r57, 7;
	setp.ge.u32 	%p17, %r23, %r51;
	@%p17 bra 	$L__BB4_33;
	mul.wide.u32 	%rd36, %r23, 8;
	add.s64 	%rd37, %rd1, %rd36;
	ld.global.f64 	%fd80, [%rd37];
	add.f64 	%fd96, %fd80, %fd96;
	st.global.f64 	[%rd2], %fd96;
$L__BB4_33:
	setp.ge.u32 	%p18, %r16, %r51;
	@%p18 bra 	$L__BB4_35;
	mul.wide.u32 	%rd38, %r16, 8;
	add.s64 	%rd39, %rd1, %rd38;
	ld.global.f64 	%fd81, [%rd39];
	add.f64 	%fd96, %fd81, %fd96;
	st.global.f64 	[%rd2], %fd96;
$L__BB4_35:
	add.s32 	%r58, %r58, 16;
	add.s32 	%r57, %r57, 16;
	setp.ne.s32 	%p19, %r58, 0;
	@%p19 bra 	$L__BB4_3;
$L__BB4_36:
	setp.eq.s32 	%p20, %r3, 0;
	@%p20 bra 	$L__BB4_71;
	and.b32  	%r27, %r52, 7;
	setp.lt.u32 	%p21, %r3, 8;
	@%p21 bra 	$L__BB4_55;
	add.s32 	%r28, %r60, %r2;
	setp.ge.u32 	%p22, %r28, %r51;
	@%p22 bra 	$L__BB4_40;
	mul.wide.u32 	%rd40, %r28, 8;
	add.s64 	%rd41, %rd1, %rd40;
	ld.global.f64 	%fd82, [%rd41];
	add.f64 	%fd96, %fd82, %fd96;
	st.global.f64 	[%rd2], %fd96;
$L__BB4_40:
	add.s32 	%r29, %r28, 1;
	setp.ge.u32 	%p23, %r29, %r51;
	@%p23 bra 	$L__BB4_42;
	mul.wide.u32 	%rd42, %r29, 8;
	add.s64 	%rd43, %rd1, %rd42;
	ld.global.f64 	%fd83, [%rd43];
	add.f64 	%fd96, %fd83, %fd96;
	st.global.f64 	[%rd2], %fd96;
$L__BB4_42:
	add.s32 	%r30, %r28, 2;
	setp.ge.u32 	%p24, %r30, %r51;
	@%p24 bra 	$L__BB4_44;
	mul.wide.u32 	%rd44, %r30, 8;
	add.s64 	%rd45, %rd1, %rd44;
	ld.global.f64 	%fd84, [%rd45];
	add.f64 	%fd96, %fd84, %fd96;
	st.global.f64 	[%rd2], %fd96;
$L__BB4_44:
	add.s32 	%r31, %r28, 3;
	setp.ge.u32 	%p25, %r31, %r51;
	@%p25 bra 	$L__BB4_46;
	mul.wide.u32 	%rd46, %r31, 8;
	add.s64 	%rd47, %rd1, %rd46;
	ld.global.f64 	%fd85, [%rd47];
	add.f64 	%fd96, %fd85, %fd96;
	st.global.f64 	[%rd2], %fd96;
$L__BB4_46:
	add.s32 	%r32, %r28, 4;
	setp.ge.u32 	%p26, %r32, %r51;
	@%p26 bra 	$L__BB4_48;
	mul.wide.u32 	%rd48, %r32, 8;
	add.s64 	%rd49, %rd1, %rd48;
	ld.global.f64 	%fd86, [%rd49];
	add.f64 	%fd96, %fd86, %fd96;
	st.global.f64 	[%rd2], %fd96;
$L__BB4_48:
	add.s32 	%r33, %r28, 5;
	setp.ge.u32 	%p27, %r33, %r51;
	@%p27 bra 	$L__BB4_50;
	mul.wide.u32 	%rd50, %r33, 8;
	add.s64 	%rd51, %rd1, %rd50;
	ld.global.f64 	%fd87, [%rd51];
	add.f64 	%fd96, %fd87, %fd96;
	st.global.f64 	[%rd2], %fd96;
$L__BB4_50:
	add.s32 	%r34, %r28, 6;
	setp.ge.u32 	%p28, %r34, %r51;
	@%p28 bra 	$L__BB4_52;
	mul.wide.u32 	%rd52, %r34, 8;
	add.s64 	%rd53, %rd1, %rd52;
	ld.global.f64 	%fd88, [%rd53];
	add.f64 	%fd96, %fd88, %fd96;
	st.global.f64 	[%rd2], %fd96;
$L__BB4_52:
	add.s32 	%r35, %r28, 7;
	setp.ge.u32 	%p29, %r35, %r51;
	@%p29 bra 	$L__BB4_54;
	mul.wide.u32 	%rd54, %r35, 8;
	add.s64 	%rd55, %rd1, %rd54;
	ld.global.f64 	%fd89, [%rd55];
	add.f64 	%fd96, %fd89, %fd96;
	st.global.f64 	[%rd2], %fd96;
$L__BB4_54:
	add.s32 	%r60, %r60, 8;
$L__BB4_55:
	setp.eq.s32 	%p30, %r27, 0;
	@%p30 bra 	$L__BB4_71;
	and.b32  	%r38, %r52, 3;
	setp.lt.u32 	%p31, %r27, 4;
	@%p31 bra 	$L__BB4_66;
	add.s32 	%r39, %r60, %r2;
	setp.ge.u32 	%p32, %r39, %r51;
	@%p32 bra 	$L__BB4_59;
	mul.wide.u32 	%rd56, %r39, 8;
	add.s64 	%rd57, %rd1, %rd56;
	ld.global.f64 	%fd90, [%rd57];
	add.f64 	%fd96, %fd90, %fd96;
	st.global.f64 	[%rd2], %fd96;
$L__BB4_59:
	add.s32 	%r40, %r39, 1;
	setp.ge.u32 	%p33, %r40, %r51;
	@%p33 bra 	$L__BB4_61;
	mul.wide.u32 	%rd58, %r40, 8;
	add.s64 	%rd59, %rd1, %rd58;
	ld.global.f64 	%fd91, [%rd59];
	add.f64 	%fd96, %fd91, %fd96;
	st.global.f64 	[%rd2], %fd96;
$L__BB4_61:
	add.s32 	%r41, %r39, 2;
	setp.ge.u32 	%p34, %r41, %r51;
	@%p34 bra 	$L__BB4_63;
	mul.wide.u32 	%rd60, %r41, 8;
	add.s64 	%rd61, %rd1, %rd60;
	ld.global.f64 	%fd92, [%rd61];
	add.f64 	%fd96, %fd92, %fd96;
	st.global.f64 	[%rd2], %fd96;
$L__BB4_63:
	add.s32 	%r42, %r39, 3;
	setp.ge.u32 	%p35, %r42, %r51;
	@%p35 bra 	$L__BB4_65;
	mul.wide.u32 	%rd62, %r42, 8;
	add.s64 	%rd63, %rd1, %rd62;
	ld.global.f64 	%fd93, [%rd63];
	add.f64 	%fd96, %fd93, %fd96;
	st.global.f64 	[%rd2], %fd96;
$L__BB4_65:
	add.s32 	%r60, %r60, 4;
$L__BB4_66:
	setp.eq.s32 	%p36, %r38, 0;
	@%p36 bra 	$L__BB4_71;
	add.s32 	%r63, %r60, %r2;
	neg.s32 	%r62, %r38;
$L__BB4_68:
	.pragma "nounroll";
	setp.ge.u32 	%p37, %r63, %r51;
	@%p37 bra 	$L__BB4_70;
	mul.wide.u32 	%rd64, %r63, 8;
	add.s64 	%rd65, %rd1, %rd64;
	ld.global.f64 	%fd94, [%rd65];
	add.f64 	%fd96, %fd94, %fd96;
	st.global.f64 	[%rd2], %fd96;
$L__BB4_70:
	add.s32 	%r63, %r63, 1;
	add.s32 	%r62, %r62, 1;
	setp.ne.s32 	%p38, %r62, 0;
	@%p38 bra 	$L__BB4_68;
$L__BB4_71:
	ret;

}
.func  (.param .align 16 .b8 func_retval0[16]) __internal_trig_reduction_slowpathd(
	.param .b64 __internal_trig_reduction_slowpathd_param_0
)
{
	.local .align 8 .b8 	__local_depot5[40];
	.reg .b64 	%SP;
	.reg .b64 	%SPL;
	.reg .pred 	%p<10>;
	.reg .b32 	%r<47>;
	.reg .b64 	%rd<74>;
	.reg .b64 	%fd<5>;

	mov.u64 	%SPL, __local_depot5;
	ld.param.f64 	%fd4, [__internal_trig_reduction_slowpathd_param_0];
	add.u64 	%rd1, %SPL, 0;
	{
	.reg .b32 %temp; 
	mov.b64 	{%temp, %r1}, %fd4;
	}
	shr.u32 	%r2, %r1, 20;
	and.b32  	%r3, %r2, 2047;
	setp.eq.s32 	%p1, %r3, 2047;
	mov.b32 	%r46, 0;
	@%p1 bra 	$L__BB5_9;
	add.s32 	%r20, %r3, -1024;
	mov.b64 	%rd20, %fd4;
	shl.b64 	%rd2, %rd20, 11;
	shr.u32 	%r4, %r20, 6;
	sub.s32 	%r45, 15, %r4;
	sub.s32 	%r21, 19, %r4;
	setp.lt.u32 	%p2, %r20, 128;
	selp.b32 	%r6, 18, %r21, %p2;
	setp.ge.s32 	%p3, %r45, %r6;
	mov.b64 	%rd70, 0;
	@%p3 bra 	$L__BB5_4;
	add.s32 	%r23, %r6, %r4;
	neg.s32 	%r43, %r23;
	or.b64  	%rd3, %rd2, -9223372036854775808;
	mov.b64 	%rd70, 0;
	mov.b32 	%r42, 0;
	mov.u64 	%rd25, __cudart_i2opi_d;
	mov.u32 	%r44, %r45;
$L__BB5_3:
	.pragma "nounroll";
	mul.wide.s32 	%rd22, %r42, 8;
	add.s64 	%rd23, %rd1, %rd22;
	mul.wide.s32 	%rd24, %r44, 8;
	add.s64 	%rd26, %rd25, %rd24;
	ld.global.nc.u64 	%rd27, [%rd26];
	{
	.reg .u32 %r0, %r1, %r2, %r3, %alo, %ahi, %blo, %bhi, %clo, %chi;
	mov.b64 	{%alo,%ahi}, %rd27;
	mov.b64 	{%blo,%bhi}, %rd3;
	mov.b64 	{%clo,%chi}, %rd70;
	mad.lo.cc.u32 	%r0, %alo, %blo, %clo;
	madc.hi.cc.u32 	%r1, %alo, %blo, %chi;
	madc.hi.u32 	%r2, %alo, %bhi, 0;
	mad.lo.cc.u32 	%r1, %alo, %bhi, %r1;
	madc.hi.cc.u32 	%r2, %ahi, %blo, %r2;
	madc.hi.u32 	%r3, %ahi, %bhi, 0;
	mad.lo.cc.u32 	%r1, %ahi, %blo, %r1;
	madc.lo.cc.u32 	%r2, %ahi, %bhi, %r2;
	addc.u32 	%r3, %r3, 0;
	mov.b64 	%rd28, {%r0,%r1};
	mov.b64 	%rd70, {%r2,%r3};
	}
	st.local.u64 	[%rd23], %rd28;
	add.s32 	%r44, %r44, 1;
	add.s32 	%r43, %r43, 1;
	add.s32 	%r42, %r42, 1;
	setp.ne.s32 	%p4, %r43, -15;
	mov.u32 	%r45, %r6;
	@%p4 bra 	$L__BB5_3;
$L__BB5_4:
	cvt.s64.s32 	%rd29, %r45;
	cvt.u64.u32 	%rd30, %r4;
	add.s64 	%rd31, %rd30, %rd29;
	shl.b64 	%rd32, %rd31, 3;
	add.s64 	%rd33, %rd1, %rd32;
	st.local.u64 	[%rd33+-120], %rd70;
	and.b32  	%r15, %r2, 63;
	ld.local.u64 	%rd72, [%rd1+16];
	ld.local.u64 	%rd71, [%rd1+24];
	setp.eq.s32 	%p5, %r15, 0;
	@%p5 bra 	$L__BB5_6;
	shl.b64 	%rd34, %rd71, %r15;
	shr.u64 	%rd35, %rd72, 1;
	xor.b32  	%r24, %r15, 63;
	shr.u64 	%rd36, %rd35, %r24;
	or.b64  	%rd71, %rd34, %rd36;
	ld.local.u64 	%rd37, [%rd1+8];
	shl.b64 	%rd38, %rd72, %r15;
	shr.u64 	%rd39, %rd37, 1;
	shr.u64 	%rd40, %rd39, %r24;
	or.b64  	%rd72, %rd38, %rd40;
$L__BB5_6:
	and.b32  	%r25, %r1, -2147483648;
	shr.u64 	%rd41, %rd71, 62;
	cvt.u32.u64 	%r26, %rd41;
	mov.b64 	{%r27, %r28}, %rd71;
	mov.b64 	{%r29, %r30}, %rd72;
	shf.l.wrap.b32 	%r31, %r30, %r27, 2;
	shf.l.wrap.b32 	%r32, %r27, %r28, 2;
	mov.b64 	%rd42, {%r31, %r32};
	shl.b64 	%rd43, %rd72, 2;
	shr.u64 	%rd44, %rd42, 63;
	cvt.u32.u64 	%r33, %rd44;
	add.s32 	%r34, %r33, %r26;
	setp.eq.s32 	%p6, %r25, 0;
	neg.s32 	%r35, %r34;
	selp.b32 	%r46, %r34, %r35, %p6;
	setp.gt.s64 	%p7, %rd42, -1;
	mov.b64 	%rd45, 0;
	{
	.reg .u32 %r0, %r1, %r2, %r3, %a0, %a1, %a2, %a3, %b0, %b1, %b2, %b3;
	mov.b64 	{%a0,%a1}, %rd45;
	mov.b64 	{%a2,%a3}, %rd45;
	mov.b64 	{%b0,%b1}, %rd43;
	mov.b64 	{%b2,%b3}, %rd42;
	sub.cc.u32 	%r0, %a0, %b0;
	subc.cc.u32 	%r1, %a1, %b1;
	subc.cc.u32 	%r2, %a2, %b2;
	subc.u32 	%r3, %a3, %b3;
	mov.b64 	%rd46, {%r0,%r1};
	mov.b64 	%rd47, {%r2,%r3};
	}
	xor.b32  	%r36, %r25, -2147483648;
	selp.b64 	%rd73, %rd42, %rd47, %p7;
	selp.b64 	%rd14, %rd43, %rd46, %p7;
	selp.b32 	%r17, %r25, %r36, %p7;
	clz.b64 	%r37, %rd73;
	cvt.u64.u32 	%rd15, %r37;
	setp.eq.s32 	%p8, %r37, 0;
	@%p8 bra 	$L__BB5_8;
	cvt.u32.u64 	%r38, %rd15;
	and.b32  	%r39, %r38, 63;
	shl.b64 	%rd48, %rd73, %r39;
	shr.u64 	%rd49, %rd14, 1;
	not.b32 	%r40, %r38;
	and.b32  	%r41, %r40, 63;
	shr.u64 	%rd50, %rd49, %r41;
	or.b64  	%rd73, %rd48, %rd50;
$L__BB5_8:
	mov.b64 	%rd51, -3958705157555305931;
	{
	.reg .u32 %r0, %r1, %r2, %r3, %alo, %ahi, %blo, %bhi;
	mov.b64 	{%alo,%ahi}, %rd73;
	mov.b64 	{%blo,%bhi}, %rd51;
	mul.lo.u32 	%r0, %alo, %blo;
	mul.hi.u32 	%r1, %alo, %blo;
	mad.lo.cc.u32 	%r1, %alo, %bhi, %r1;
	madc.hi.u32 	%r2, %alo, %bhi, 0;
	mad.lo.cc.u32 	%r1, %ahi, %blo, %r1;
	madc.hi.cc.u32 	%r2, %ahi, %blo, %r2;
	madc.hi.u32 	%r3, %ahi, %bhi, 0;
	mad.lo.cc.u32 	%r2, %ahi, %bhi, %r2;
	addc.u32 	%r3, %r3, 0;
	mov.b64 	%rd52, {%r0,%r1};
	mov.b64 	%rd53, {%r2,%r3};
	}
	setp.gt.s64 	%p9, %rd53, 0;
	{
	.reg .u32 %r0, %r1, %r2, %r3, %a0, %a1, %a2, %a3, %b0, %b1, %b2, %b3;
	mov.b64 	{%a0,%a1}, %rd52;
	mov.b64 	{%a2,%a3}, %rd53;
	mov.b64 	{%b0,%b1}, %rd52;
	mov.b64 	{%b2,%b3}, %rd53;
	add.cc.u32 	%r0, %a0, %b0;
	addc.cc.u32 	%r1, %a1, %b1;
	addc.cc.u32 	%r2, %a2, %b2;
	addc.u32 	%r3, %a3, %b3;
	mov.b64 	%rd54, {%r0,%r1};
	mov.b64 	%rd55, {%r2,%r3};
	}
	selp.b64 	%rd56, %rd55, %rd53, %p9;
	selp.s64 	%rd57, -1, 0, %p9;
	sub.s64 	%rd58, %rd57, %rd15;
	cvt.u64.u32 	%rd59, %r17;
	shl.b64 	%rd60, %rd59, 32;
	add.s64 	%rd61, %rd56, 1;
	shr.u64 	%rd62, %rd61, 10;
	add.s64 	%rd63, %rd62, 1;
	shr.u64 	%rd64, %rd63, 1;
	shl.b64 	%rd65, %rd58, 52;
	add.s64 	%rd66, %rd65, %rd64;
	add.s64 	%rd67, %rd66, 4602678819172646912;
	or.b64  	%rd68, %rd67, %rd60;
	mov.b64 	%fd4, %rd68;
$L__BB5_9:
	st.param.f64 	[func_retval0], %fd4;
	st.param.b32 	[func_retval0+8], %r46;
	ret;

}


// ===== COMPILED SASS (sm_100) =====

	.target	sm_100

	.elftype	@"ET_EXEC"


//--------------------- .note.nv.tkinfo           --------------------------
	.section	.note.nv.tkinfo,"",@"SHT_NOTE"
	.sectionflags	@"SHF_NOTE_NV_TKINFO"
	.tkinfo
        /*0018*/ 	.word	0x00000002
        /*0030*/ 	.string	""
        /*0030*/ 	.string	"ptxas"
        /*0030*/ 	.string	"Cuda compilation tools, release 13.0, V13.0.88"
        /*0030*/ 	.string	"Build cuda_13.0.r13.0/compiler.36424714_0"
        /*0030*/ 	.string	"-arch sm_100 -m 64 "



//--------------------- .note.nv.cuinfo           --------------------------
	.section	.note.nv.cuinfo,"",@"SHT_NOTE"
	.sectionflags	@"SHF_NOTE_NV_CUINFO"
        /*0018*/ 	.short	0x0002
        /*001a*/ 	.short	0x0064
        /*001c*/ 	.short	0x0082
	.zero		2


//--------------------- .nv.info                  --------------------------
	.section	.nv.info,"",@"SHT_CUDA_INFO"
	.align	4


	//----- nvinfo : EIATTR_REGCOUNT
	.align		4
        /*0000*/ 	.byte	0x04, 0x2f
        /*0002*/ 	.short	(.L_3 - .L_2)
	.align		4
.L_2:
        /*0004*/ 	.word	index@(_Z6cu_addPdS_S_j)
        /*0008*/ 	.word	0x0000000e


	//----- nvinfo : EIATTR_FRAME_SIZE
	.align		4
.L_3:
        /*000c*/ 	.byte	0x04, 0x11
        /*000e*/ 	.short	(.L_5 - .L_4)
	.align		4
.L_4:
        /*0010*/ 	.word	index@(_Z6cu_addPdS_S_j)
        /*0014*/ 	.word	0x00000000


	//----- nvinfo : EIATTR_REGCOUNT
	.align		4
.L_5:
        /*0018*/ 	.byte	0x04, 0x2f
        /*001a*/ 	.short	(.L_7 - .L_6)
	.align		4
.L_6:
        /*001c*/ 	.word	index@(_Z6cu_scldPdS_j)
        /*0020*/ 	.word	0x0000000c


	//----- nvinfo : EIATTR_FRAME_SIZE
	.align		4
.L_7:
        /*0024*/ 	.byte	0x04, 0x11
        /*0026*/ 	.short	(.L_9 - .L_8)
	.align		4
.L_8:
        /*0028*/ 	.word	index@(_Z6cu_scldPdS_j)
        /*002c*/ 	.word	0x00000000


	//----- nvinfo : EIATTR_REGCOUNT
	.align		4
.L_9:
        /*0030*/ 	.byte	0x04, 0x2f
        /*0032*/ 	.short	(.L_11 - .L_10)
	.align		4
.L_10:
        /*0034*/ 	.word	index@(_Z7cu_funcPdS_j)
        /*0038*/ 	.word	0x0000001c


	//----- nvinfo : EIATTR_FRAME_SIZE
	.align		4
.L_11:
        /*003c*/ 	.byte	0x04, 0x11
        /*003e*/ 	.short	(.L_13 - .L_12)
	.align		4
.L_12:
        /*0040*/ 	.word	index@($_Z7cu_funcPdS_j$__internal_trig_reduction_slowpathd)
        /*0044*/ 	.word	0x00000028


	//----- nvinfo : EIATTR_FRAME_SIZE
	.align		4
.L_13:
        /*0048*/ 	.byte	0x04, 0x11
        /*004a*/ 	.short	(.L_15 - .L_14)
	.align		4
.L_14:
        /*004c*/ 	.word	index@($__internal_0_$__cuda_sm20_div_rn_f64_full)
        /*0050*/ 	.word	0x00000028


	//----- nvinfo : EIATTR_FRAME_SIZE
	.align		4
.L_15:
        /*0054*/ 	.byte	0x04, 0x11
        /*0056*/ 	.short	(.L_17 - .L_16)
	.align		4
.L_16:
        /*0058*/ 	.word	index@(_Z7cu_funcPdS_j)
        /*005c*/ 	.word	0x00000028


	//----- nvinfo : EIATTR_REGCOUNT
	.align		4
.L_17:
        /*0060*/ 	.byte	0x04, 0x2f
        /*0062*/ 	.short	(.L_19 - .L_18)
	.align		4
.L_18:
        /*0064*/ 	.word	index@(_Z7cu_razbddPdj)
        /*0068*/ 	.word	0x0000000e


	//----- nvinfo : EIATTR_FRAME_SIZE
	.align		4
.L_19:
        /*006c*/ 	.byte	0x04, 0x11
        /*006e*/ 	.short	(.L_21 - .L_20)
	.align		4
.L_20:
        /*0070*/ 	.word	index@(_Z7cu_razbddPdj)
        /*0074*/ 	.word	0x00000000


	//----- nvinfo : EIATTR_REGCOUNT
	.align		4
.L_21:
        /*0078*/ 	.byte	0x04, 0x2f
        /*007a*/ 	.short	(.L_23 - .L_22)
	.align		4
.L_22:
        /*007c*/ 	.word	index@(_Z6cu_sumPdS_jj)
        /*0080*/ 	.word	0x00000014


	//----- nvinfo : EIATTR_FRAME_SIZE
	.align		4
.L_23:
        /*0084*/ 	.byte	0x04, 0x11
        /*0086*/ 	.short	(.L_25 - .L_24)
	.align		4
.L_24:
        /*0088*/ 	.word	index@(_Z6cu_sumPdS_jj)
        /*008c*/ 	.word	0x00000000


	//----- nvinfo : EIATTR_MIN_STACK_SIZE
	.align		4
.L_25:
        /*0090*/ 	.byte	0x04, 0x12
        /*0092*/ 	.short	(.L_27 - .L_26)
	.align		4
.L_26:
        /*0094*/ 	.word	index@(_Z6cu_sumPdS_jj)
        /*0098*/ 	.word	0x00000000


	//----- nvinfo : EIATTR_MIN_STACK_SIZE
	.align		4
.L_27:
        /*009c*/ 	.byte	0x04, 0x12
        /*009e*/ 	.short	(.L_29 - .L_28)
	.align		4
.L_28:
        /*00a0*/ 	.word	index@(_Z7cu_razbddPdj)
        /*00a4*/ 	.word	0x00000000


	//----- nvinfo : EIATTR_MIN_STACK_SIZE
	.align		4
.L_29:
        /*00a8*/ 	.byte	0x04, 0x12
        /*00aa*/ 	.short	(.L_31 - .L_30)
	.align		4
.L_30:
        /*00ac*/ 	.word	index@(_Z7cu_funcPdS_j)
        /*00b0*/ 	.word	0x00000028


	//----- nvinfo : EIATTR_MIN_STACK_SIZE
	.align		4
.L_31:
        /*00b4*/ 	.byte	0x04, 0x12
        /*00b6*/ 	.short	(.L_33 - .L_32)
	.align		4
.L_32:
        /*00b8*/ 	.word	index@(_Z6cu_scldPdS_j)
        /*00bc*/ 	.word	0x00000000


	//----- nvinfo : EIATTR_MIN_STACK_SIZE
	.align		4
.L_33:
        /*00c0*/ 	.byte	0x04, 0x12
        /*00c2*/ 	.short	(.L_35 - .L_34)
	.align		4
.L_34:
        /*00c4*/ 	.word	index@(_Z6cu_addPdS_S_j)
        /*00c8*/ 	.word	0x00000000
.L_35:


//--------------------- .nv.compat                --------------------------
	.section	.nv.compat,"",@"SHT_CUDA_COMPAT_INFO"
	.align	4
        /*0000*/ 	.byte	0x02, 0x09, 0x00, 0x00, 0x02, 0x02, 0x01, 0x00, 0x02, 0x05, 0x05, 0x00, 0x03, 0x07, 0x01, 0x01
        /*0010*/ 	.byte	0x02, 0x03, 0x00, 0x00, 0x02, 0x06, 0x01, 0x00, 0x04, 0x0b, 0x08, 0x00, 0x01, 0x00, 0x00, 0x00
        /*0020*/ 	.byte	0x00, 0x00, 0x00, 0x00


//--------------------- .nv.info._Z6cu_sumPdS_jj  --------------------------
	.section	.nv.info._Z6cu_sumPdS_jj,"",@"SHT_CUDA_INFO"
	.sectionflags	@""
	.align	4


	//----- nvinfo : EIATTR_CUDA_API_VERSION
	.align		4
        /*0000*/ 	.byte	0x04, 0x37
        /*0002*/ 	.short	(.L_37 - .L_36)
.L_36:
        /*0004*/ 	.word	0x00000082


	//----- nvinfo : EIATTR_KPARAM_INFO
	.align		4
.L_37:
        /*0008*/ 	.byte	0x04, 0x17
        /*000a*/ 	.short	(.L_39 - .L_38)
.L_38:
        /*000c*/ 	.word	0x00000000
        /*0010*/ 	.short	0x0003
        /*0012*/ 	.short	0x0014
        /*0014*/ 	.byte	0x00, 0xf0, 0x11, 0x00


	//----- nvinfo : EIATTR_KPARAM_INFO
	.align		4
.L_39:
        /*0018*/ 	.byte	0x04, 0x17
        /*001a*/ 	.short	(.L_41 - .L_40)
.L_40:
        /*001c*/ 	.word	0x00000000
        /*0020*/ 	.short	0x0002
        /*0022*/ 	.short	0x0010
        /*0024*/ 	.byte	0x00, 0xf0, 0x11, 0x00


	//----- nvinfo : EIATTR_KPARAM_INFO
	.align		4
.L_41:
        /*0028*/ 	.byte	0x04, 0x17
        /*002a*/ 	.short	(.L_43 - .L_42)
.L_42:
        /*002c*/ 	.word	0x00000000
        /*0030*/ 	.short	0x0001
        /*0032*/ 	.short	0x0008
        /*0034*/ 	.byte	0x00, 0xf5, 0x21, 0x00


	//----- nvinfo : EIATTR_KPARAM_INFO
	.align		4
.L_43:
        /*0038*/ 	.byte	0x04, 0x17
        /*003a*/ 	.short	(.L_45 - .L_44)
.L_44:
        /*003c*/ 	.word	0x00000000
        /*0040*/ 	.short	0x0000
        /*0042*/ 	.short	0x0000
        /*0044*/ 	.byte	0x00, 0xf5, 0x21, 0x00


	//----- nvinfo : EIATTR_SPARSE_MMA_MASK
	.align		4
.L_45:
        /*0048*/ 	.byte	0x03, 0x50
        /*004a*/ 	.short	0x0000


	//----- nvinfo : EIATTR_MAXREG_COUNT
	.align		4
        /*004c*/ 	.byte	0x03, 0x1b
        /*004e*/ 	.short	0x00ff


	//----- nvinfo : EIATTR_MERCURY_ISA_VERSION
	.align		4
        /*0050*/ 	.byte	0x03, 0x5f
        /*0052*/ 	.short	0x0101


	//----- nvinfo : EIATTR_VRC_CTA_INIT_COUNT
	.align		4
        /*0054*/ 	.byte	0x02, 0x4a
	.zero		1
	.zero		1


	//----- nvinfo : EIATTR_EXIT_INSTR_OFFSETS
	.align		4
        /*0058*/ 	.byte	0x04, 0x1c
        /*005a*/ 	.short	(.L_47 - .L_46)


	//   ....[0]....
.L_46:
        /*005c*/ 	.word	0x000000b0


	//   ....[1]....
        /*0060*/ 	.word	0x000008a0


	//   ....[2]....
        /*0064*/ 	.word	0x00000cd0


	//   ....[3]....
        /*0068*/ 	.word	0x00000f30


	//   ....[4]....
        /*006c*/ 	.word	0x00001010


	//----- nvinfo : EIATTR_CRS_STACK_SIZE
	.align		4
.L_47:
        /*0070*/ 	.byte	0x04, 0x1e
        /*0072*/ 	.short	(.L_49 - .L_48)
.L_48:
        /*0074*/ 	.word	0x00000000


	//----- nvinfo : EIATTR_CBANK_PARAM_SIZE
	.align		4
.L_49:
        /*0078*/ 	.byte	0x03, 0x19
        /*007a*/ 	.short	0x0018


	//----- nvinfo : EIATTR_PARAM_CBANK
	.align		4
        /*007c*/ 	.byte	0x04, 0x0a
        /*007e*/ 	.short	(.L_51 - .L_50)
	.align		4
.L_50:
        /*0080*/ 	.word	index@(.nv.constant0._Z6cu_sumPdS_jj)
        /*0084*/ 	.short	0x0380
        /*0086*/ 	.short	0x0018


	//----- nvinfo : EIATTR_SW_WAR
	.align		4
.L_51:
        /*0088*/ 	.byte	0x04, 0x36
        /*008a*/ 	.short	(.L_53 - .L_52)
.L_52:
        /*008c*/ 	.word	0x00000008
.L_53:


//--------------------- .nv.info._Z7cu_razbddPdj  --------------------------
	.section	.nv.info._Z7cu_razbddPdj,"",@"SHT_CUDA_INFO"
	.sectionflags	@""
	.align	4


	//----- nvinfo : EIATTR_CUDA_API_VERSION
	.align		4
        /*0000*/ 	.byte	0x04, 0x37
        /*0002*/ 	.short	(.L_55 - .L_54)
.L_54:
        /*0004*/ 	.word	0x00000082


	//----- nvinfo : EIATTR_KPARAM_INFO
	.align		4
.L_55:
        /*0008*/ 	.byte	0x04, 0x17
        /*000a*/ 	.short	(.L_57 - .L_56)
.L_56:
        /*000c*/ 	.word	0x00000000
        /*0010*/ 	.short	0x0003
        /*0012*/ 	.short	0x0018
        /*0014*/ 	.byte	0x00, 0xf0, 0x11, 0x00


	//----- nvinfo : EIATTR_KPARAM_INFO
	.align		4
.L_57:
        /*0018*/ 	.byte	0x04, 0x17
        /*001a*/ 	.short	(.L_59 - .L_58)
.L_58:
        /*001c*/ 	.word	0x00000000
        /*0020*/ 	.short	0x0002
        /*0022*/ 	.short	0x0010
        /*0024*/ 	.byte	0x00, 0xf5, 0x21, 0x00


	//----- nvinfo : EIATTR_KPARAM_INFO
	.align		4
.L_59:
        /*0028*/ 	.byte	0x04, 0x17
        /*002a*/ 	.short	(.L_61 - .L_60)
.L_60:
        /*002c*/ 	.word	0x00000000
        /*0030*/ 	.short	0x0001
        /*0032*/ 	.short	0x0008
        /*0034*/ 	.byte	0x00, 0xf0, 0x21, 0x00


	//----- nvinfo : EIATTR_KPARAM_INFO
	.align		4
.L_61:
        /*0038*/ 	.byte	0x04, 0x17
        /*003a*/ 	.short	(.L_63 - .L_62)
.L_62:
        /*003c*/ 	.word	0x00000000
        /*0040*/ 	.short	0x0000
        /*0042*/ 	.short	0x0000
        /*0044*/ 	.byte	0x00, 0xf0, 0x21, 0x00


	//----- nvinfo : EIATTR_SPARSE_MMA_MASK
	.align		4
.L_63:
        /*0048*/ 	.byte	0x03, 0x50
        /*004a*/ 	.short	0x0000


	//----- nvinfo : EIATTR_MAXREG_COUNT
	.align		4
        /*004c*/ 	.byte	0x03, 0x1b
        /*004e*/ 	.short	0x00ff


	//----- nvinfo : EIATTR_MERCURY_ISA_VERSION
	.align		4
        /*0050*/ 	.byte	0x03, 0x5f
        /*0052*/ 	.short	0x0101


	//----- nvinfo : EIATTR_VRC_CTA_INIT_COUNT
	.align		4
        /*0054*/ 	.byte	0x02, 0x4a
	.zero		1
	.zero		1


	//----- nvinfo : EIATTR_EXIT_INSTR_OFFSETS
	.align		4
        /*0058*/ 	.byte	0x04, 0x1c
        /*005a*/ 	.short	(.L_65 - .L_64)


	//   ....[0]....
.L_64:
        /*005c*/ 	.word	0x00000070


	//   ....[1]....
        /*0060*/ 	.word	0x00000110


	//----- nvinfo : EIATTR_CBANK_PARAM_SIZE
	.align		4
.L_65:
        /*0064*/ 	.byte	0x03, 0x19
        /*0066*/ 	.short	0x001c


	//----- nvinfo : EIATTR_PARAM_CBANK
	.align		4
        /*0068*/ 	.byte	0x04, 0x0a
        /*006a*/ 	.short	(.L_67 - .L_66)
	.align		4
.L_66:
        /*006c*/ 	.word	index@(.nv.constant0._Z7cu_razbddPdj)
        /*0070*/ 	.short	0x0380
        /*0072*/ 	.short	0x001c


	//----- nvinfo : EIATTR_SW_WAR
	.align		4
.L_67:
        /*0074*/ 	.byte	0x04, 0x36
        /*0076*/ 	.short	(.L_69 - .L_68)
.L_68:
        /*0078*/ 	.word	0x00000008
.L_69:


//--------------------- .nv.info._Z7cu_funcPdS_j  --------------------------
	.section	.nv.info._Z7cu_funcPdS_j,"",@"SHT_CUDA_INFO"
	.sectionflags	@""
	.align	4


	//----- nvinfo : EIATTR_CUDA_API_VERSION
	.align		4
        /*0000*/ 	.byte	0x04, 0x37
        /*0002*/ 	.short	(.L_71 - .L_70)
.L_70:
        /*0004*/ 	.word	0x00000082


	//----- nvinfo : EIATTR_KPARAM_INFO
	.align		4
.L_71:
        /*0008*/ 	.byte	0x04, 0x17
        /*000a*/ 	.short	(.L_73 - .L_72)
.L_72:
        /*000c*/ 	.word	0x00000000
        /*0010*/ 	.short	0x0002
        /*0012*/ 	.short	0x0010
        /*0014*/ 	.byte	0x00, 0xf0, 0x11, 0x00


	//----- nvinfo : EIATTR_KPARAM_INFO
	.align		4
.L_73:
        /*0018*/ 	.byte	0x04, 0x17
        /*001a*/ 	.short	(.L_75 - .L_74)
.L_74:
        /*001c*/ 	.word	0x00000000
        /*0020*/ 	.short	0x0001
        /*0022*/ 	.short	0x0008
        /*0024*/ 	.byte	0x00, 0xf5, 0x21, 0x00


	//----- nvinfo : EIATTR_KPARAM_INFO
	.align		4
.L_75:
        /*0028*/ 	.byte	0x04, 0x17
        /*002a*/ 	.short	(.L_77 - .L_76)
.L_76:
        /*002c*/ 	.word	0x00000000
        /*0030*/ 	.short	0x0000
        /*0032*/ 	.short	0x0000
        /*0034*/ 	.byte	0x00, 0xf5, 0x21, 0x00


	//----- nvinfo : EIATTR_SPARSE_MMA_MASK
	.align		4
.L_77:
        /*0038*/ 	.byte	0x03, 0x50
        /*003a*/ 	.short	0x0000


	//----- nvinfo : EIATTR_MAXREG_COUNT
	.align		4
        /*003c*/ 	.byte	0x03, 0x1b
        /*003e*/ 	.short	0x00ff


	//----- nvinfo : EIATTR_MERCURY_ISA_VERSION
	.align		4
        /*0040*/ 	.byte	0x03, 0x5f
        /*0042*/ 	.short	0x0101


	//----- nvinfo : EIATTR_VRC_CTA_INIT_COUNT
	.align		4
        /*0044*/ 	.byte	0x02, 0x4a
	.zero		1
	.zero		1


	//----- nvinfo : EIATTR_EXIT_INSTR_OFFSETS
	.align		4
        /*0048*/ 	.byte	0x04, 0x1c
        /*004a*/ 	.short	(.L_79 - .L_78)


	//   ....[0]....
.L_78:
        /*004c*/ 	.word	0x00000080


	//   ....[1]....
        /*0050*/ 	.word	0x00000590


	//----- nvinfo : EIATTR_CRS_STACK_SIZE
	.align		4
.L_79:
        /*0054*/ 	.byte	0x04, 0x1e
        /*0056*/ 	.short	(.L_81 - .L_80)
.L_80:
        /*0058*/ 	.word	0x00000000


	//----- nvinfo : EIATTR_CBANK_PARAM_SIZE
	.align		4
.L_81:
        /*005c*/ 	.byte	0x03, 0x19
        /*005e*/ 	.short	0x0014


	//----- nvinfo : EIATTR_PARAM_CBANK
	.align		4
        /*0060*/ 	.byte	0x04, 0x0a
        /*0062*/ 	.short	(.L_83 - .L_82)
	.align		4
.L_82:
        /*0064*/ 	.word	index@(.nv.constant0._Z7cu_funcPdS_j)
        /*0068*/ 	.short	0x0380
        /*006a*/ 	.short	0x0014


	//----- nvinfo : EIATTR_SW_WAR
	.align		4
.L_83:
        /*006c*/ 	.byte	0x04, 0x36
        /*006e*/ 	.short	(.L_85 - .L_84)
.L_84:
        /*0070*/ 	.word	0x00000008
.L_85:


//--------------------- .nv.info._Z6cu_scldPdS_j  --------------------------
	.section	.nv.info._Z6cu_scldPdS_j,"",@"SHT_CUDA_INFO"
	.sectionflags	@""
	.align	4


	//----- nvinfo : EIATTR_CUDA_API_VERSION
	.align		4
        /*0000*/ 	.byte	0x04, 0x37
        /*0002*/ 	.short	(.L_87 - .L_86)
.L_86:
        /*0004*/ 	.word	0x00000082


	//----- nvinfo : EIATTR_KPARAM_INFO
	.align		4
.L_87:
        /*0008*/ 	.byte	0x04, 0x17
        /*000a*/ 	.short	(.L_89 - .L_88)
.L_88:
        /*000c*/ 	.word	0x00000000
        /*0010*/ 	.short	0x0003
        /*0012*/ 	.short	0x0018
        /*0014*/ 	.byte	0x00, 0xf0, 0x11, 0x00


	//----- nvinfo : EIATTR_KPARAM_INFO
	.align		4
.L_89:
        /*0018*/ 	.byte	0x04, 0x17
        /*001a*/ 	.short	(.L_91 - .L_90)
.L_90:
        /*001c*/ 	.word	0x00000000
        /*0020*/ 	.short	0x0002
        /*0022*/ 	.short	0x0010
        /*0024*/ 	.byte	0x00, 0xf5, 0x21, 0x00


	//----- nvinfo : EIATTR_KPARAM_INFO
	.align		4
.L_91:
        /*0028*/ 	.byte	0x04, 0x17
        /*002a*/ 	.short	(.L_93 - .L_92)
.L_92:
        /*002c*/ 	.word	0x00000000
        /*0030*/ 	.short	0x0001
        /*0032*/ 	.short	0x0008
        /*0034*/ 	.byte	0x00, 0xf5, 0x21, 0x00


	//----- nvinfo : EIATTR_KPARAM_INFO
	.align		4
.L_93:
        /*0038*/ 	.byte	0x04, 0x17
        /*003a*/ 	.short	(.L_95 - .L_94)
.L_94:
        /*003c*/ 	.word	0x00000000
        /*0040*/ 	.short	0x0000
        /*0042*/ 	.short	0x0000
        /*0044*/ 	.byte	0x00, 0xf0, 0x21, 0x00


	//----- nvinfo : EIATTR_SPARSE_MMA_MASK
	.align		4
.L_95:
        /*0048*/ 	.byte	0x03, 0x50
        /*004a*/ 	.short	0x0000


	//----- nvinfo : EIATTR_MAXREG_COUNT
	.align		4
        /*004c*/ 	.byte	0x03, 0x1b
        /*004e*/ 	.short	0x00ff


	//----- nvinfo : EIATTR_MERCURY_ISA_VERSION
	.align		4
        /*0050*/ 	.byte	0x03, 0x5f
        /*0052*/ 	.short	0x0101


	//----- nvinfo : EIATTR_VRC_CTA_INIT_COUNT
	.align		4
        /*0054*/ 	.byte	0x02, 0x4a
	.zero		1
	.zero		1


	//----- nvinfo : EIATTR_EXIT_INSTR_OFFSETS
	.align		4
        /*0058*/ 	.byte	0x04, 0x1c
        /*005a*/ 	.short	(.L_97 - .L_96)


	//   ....[0]....
.L_96:
        /*005c*/ 	.word	0x00000070


	//   ....[1]....
        /*0060*/ 	.word	0x00000110


	//----- nvinfo : EIATTR_CBANK_PARAM_SIZE
	.align		4
.L_97:
        /*0064*/ 	.byte	0x03, 0x19
        /*0066*/ 	.short	0x001c


	//----- nvinfo : EIATTR_PARAM_CBANK
	.align		4
        /*0068*/ 	.byte	0x04, 0x0a
        /*006a*/ 	.short	(.L_99 - .L_98)
	.align		4
.L_98:
        /*006c*/ 	.word	index@(.nv.constant0._Z6cu_scldPdS_j)
        /*0070*/ 	.short	0x0380
        /*0072*/ 	.short	0x001c


	//----- nvinfo : EIATTR_SW_WAR
	.align		4
.L_99:
        /*0074*/ 	.byte	0x04, 0x36
        /*0076*/ 	.short	(.L_101 - .L_100)
.L_100:
        /*0078*/ 	.word	0x00000008
.L_101:


//--------------------- .nv.info._Z6cu_addPdS_S_j --------------------------
	.section	.nv.info._Z6cu_addPdS_S_j,"",@"SHT_CUDA_INFO"
	.sectionflags	@""
	.align	4


	//----- nvinfo : EIATTR_CUDA_API_VERSION
	.align		4
        /*0000*/ 	.byte	0x04, 0x37
        /*0002*/ 	.short	(.L_103 - .L_102)
.L_102:
        /*0004*/ 	.word	0x00000082


	//----- nvinfo : EIATTR_KPARAM_INFO
	.align		4
.L_103:
        /*0008*/ 	.byte	0x04, 0x17
        /*000a*/ 	.short	(.L_105 - .L_104)
.L_104:
        /*000c*/ 	.word	0x00000000
        /*0010*/ 	.short	0x0003
        /*0012*/ 	.short	0x0018
        /*0014*/ 	.byte	0x00, 0xf0, 0x11, 0x00


	//----- nvinfo : EIATTR_KPARAM_INFO
	.align		4
.L_105:
        /*0018*/ 	.byte	0x04, 0x17
        /*001a*/ 	.short	(.L_107 - .L_106)
.L_106:
        /*001c*/ 	.word	0x00000000
        /*0020*/ 	.short	0x0002
        /*0022*/ 	.short	0x0010
        /*0024*/ 	.byte	0x00, 0xf5, 0x21, 0x00


	//----- nvinfo : EIATTR_KPARAM_INFO
	.align		4
.L_107:
        /*0028*/ 	.byte	0x04, 0x17
        /*002a*/ 	.short	(.L_109 - .L_108)
.L_108:
        /*002c*/ 	.word	0x00000000
        /*0030*/ 	.short	0x0001
        /*0032*/ 	.short	0x0008
        /*0034*/ 	.byte	0x00, 0xf5, 0x21, 0x00


	//----- nvinfo : EIATTR_KPARAM_INFO
	.align		4
.L_109:
        /*0038*/ 	.byte	0x04, 0x17
        /*003a*/ 	.short	(.L_111 - .L_110)
.L_110:
        /*003c*/ 	.word	0x00000000
        /*0040*/ 	.short	0x0000
        /*0042*/ 	.short	0x0000
        /*0044*/ 	.byte	0x00, 0xf5, 0x21, 0x00


	//----- nvinfo : EIATTR_SPARSE_MMA_MASK
	.align		4
.L_111:
        /*0048*/ 	.byte	0x03, 0x50
        /*004a*/ 	.short	0x0000


	//----- nvinfo : EIATTR_MAXREG_COUNT
	.align		4
        /*004c*/ 	.byte	0x03, 0x1b
        /*004e*/ 	.short	0x00ff


	//----- nvinfo : EIATTR_MERCURY_ISA_VERSION
	.align		4
        /*0050*/ 	.byte	0x03, 0x5f
        /*0052*/ 	.short	0x0101


	//----- nvinfo : EIATTR_VRC_CTA_INIT_COUNT
	.align		4
        /*0054*/ 	.byte	0x02, 0x4a
	.zero		1
	.zero		1


	//----- nvinfo : EIATTR_EXIT_INSTR_OFFSETS
	.align		4
        /*0058*/ 	.byte	0x04, 0x1c
        /*005a*/ 	.short	(.L_113 - .L_112)


	//   ....[0]....
.L_112:
        /*005c*/ 	.word	0x00000070


	//   ....[1]....
        /*0060*/ 	.word	0x00000130


	//----- nvinfo : EIATTR_CBANK_PARAM_SIZE
	.align		4
.L_113:
        /*0064*/ 	.byte	0x03, 0x19
        /*0066*/ 	.short	0x001c


	//----- nvinfo : EIATTR_PARAM_CBANK
	.align		4
        /*0068*/ 	.byte	0x04, 0x0a
        /*006a*/ 	.short	(.L_115 - .L_114)
	.align		4
.L_114:
        /*006c*/ 	.word	index@(.nv.constant0._Z6cu_addPdS_S_j)
        /*0070*/ 	.short	0x0380
        /*0072*/ 	.short	0x001c


	//----- nvinfo : EIATTR_SW_WAR
	.align		4
.L_115:
        /*0074*/ 	.byte	0x04, 0x36
        /*0076*/ 	.short	(.L_117 - .L_116)
.L_116:
        /*0078*/ 	.word	0x00000008
.L_117:


//--------------------- .nv.callgraph             --------------------------
	.section	.nv.callgraph,"",@"SHT_CUDA_CALLGRAPH"
	.align	4
	.sectionentsize	8
	.align		4
        /*0000*/ 	.word	0x00000000
	.align		4
        /*0004*/ 	.word	0xffffffff
	.align		4
        /*0008*/ 	.word	0x00000000
	.align		4
        /*000c*/ 	.word	0xfffffffe
	.align		4
        /*0010*/ 	.word	0x00000000
	.align		4
        /*0014*/ 	.word	0xfffffffd
	.align		4
        /*0018*/ 	.word	0x00000000
	.align		4
        /*001c*/ 	.word	0xfffffffc


//--------------------- .nv.constant4             --------------------------
	.section	.nv.constant4,"a",@progbits
	.align	8
	.align		8
.nv.constant4:
        /*0000*/ 	.dword	__cudart_i2opi_d
	.align		8
        /*0008*/ 	.dword	__cudart_sin_cos_coeffs


//--------------------- .text._Z6cu_sumPdS_jj     --------------------------
	.section	.text._Z6cu_sumPdS_jj,"ax",@progbits
	.align	128
        .global         _Z6cu_sumPdS_jj
        .type           _Z6cu_sumPdS_jj,@function
        .size           _Z6cu_sumPdS_jj,(.L_x_32 - _Z6cu_sumPdS_jj)
        .other          _Z6cu_sumPdS_jj,@"STO_CUDA_ENTRY STV_DEFAULT"
_Z6cu_sumPdS_jj:
.text._Z6cu_sumPdS_jj:
[----:B------:R-:W-:Y:S01]  /*0000*/  LDC R1, c[0x0][0x37c] ;  /* 0x0000df00ff017b82 */ /* 0x000fe20000000800 */
[----:B------:R-:W0:Y:S07]  /*0010*/  S2R R0, SR_CTAID.X ;  /* 0x0000000000007919 */ /* 0x000e2e0000002500 */
[----:B------:R-:W1:Y:S01]  /*0020*/  LDC R11, c[0x0][0x394] ;  /* 0x0000e500ff0b7b82 */ /* 0x000e620000000800 */
[----:B------:R-:W0:Y:S01]  /*0030*/  LDCU UR4, c[0x0][0x360] ;  /* 0x00006c00ff0477ac */ /* 0x000e220008000800 */
[----:B------:R-:W0:Y:S01]  /*0040*/  S2R R5, SR_TID.X ;  /* 0x0000000000057919 */ /* 0x000e220000002100 */
[----:B------:R-:W2:Y:S05]  /*0050*/  LDCU.64 UR6, c[0x0][0x358] ;  /* 0x00006b00ff0677ac */ /* 0x000eaa0008000a00 */
[----:B------:R-:W3:Y:S01]  /*0060*/  LDC.64 R2, c[0x0][0x380] ;  /* 0x0000e000ff027b82 */ /* 0x000ee20000000a00 */
[----:B-1----:R-:W-:Y:S01]  /*0070*/  ISETP.NE.AND P0, PT, R11, RZ, PT ;  /* 0x000000ff0b00720c */ /* 0x002fe20003f05270 */
[----:B0-----:R-:W-:-:S04]  /*0080*/  IMAD R0, R0, UR4, R5 ;  /* 0x0000000400007c24 */ /* 0x001fc8000f8e0205 */
[----:B---3--:R-:W-:-:S05]  /*0090*/  IMAD.WIDE.U32 R2, R0, 0x8, R2 ;  /* 0x0000000800027825 */ /* 0x008fca00078e0002 */
[----:B--2---:R0:W-:Y:S03]  /*00a0*/  STG.E.64 desc[UR6][R2.64], RZ ;  /* 0x000000ff02007986 */ /* 0x0041e6000c101b06 */
[----:B------:R-:W-:Y:S05]  /*00b0*/  @!P0 EXIT ;  /* 0x000000000000894d */ /* 0x000fea0003800000 */
[C---:B------:R-:W-:Y:S01]  /*00c0*/  ISETP.GE.U32.AND P1, PT, R11.reuse, 0x10, PT ;  /* 0x000000100b00780c */ /* 0x040fe20003f26070 */
[----:B------:R-:W-:Y:S01]  /*00d0*/  IMAD.MOV.U32 R7, RZ, RZ, RZ ;  /* 0x000000ffff077224 */ /* 0x000fe200078e00ff */
[----:B------:R-:W-:Y:S02]  /*00e0*/  LOP3.LUT R9, R11, 0xf, RZ, 0xc0, !PT ;  /* 0x0000000f0b097812 */ /* 0x000fe400078ec0ff */
[----:B------:R-:W-:Y:S02]  /*00f0*/  CS2R R4, SRZ ;  /* 0x0000000000047805 */ /* 0x000fe4000001ff00 */
[----:B------:R-:W-:-:S07]  /*0100*/  ISETP.NE.AND P0, PT, R9, RZ, PT ;  /* 0x000000ff0900720c */ /* 0x000fce0003f05270 */
[----:B------:R-:W-:Y:S06]  /*0110*/  @!P1 BRA `(.L_x_0) ;  /* 0x0000000400e09947 */ /* 0x000fec0003800000 */
[----:B------:R-:W-:Y:S01]  /*0120*/  LOP3.LUT R7, R11, 0xfffffff0, RZ, 0xc0, !PT ;  /* 0xfffffff00b077812 */ /* 0x000fe200078ec0ff */
[----:B------:R-:W-:Y:S01]  /*0130*/  IMAD R6, R0, R11, 0x7 ;  /* 0x0000000700067424 */ /* 0x000fe200078e020b */
[----:B------:R-:W-:Y:S01]  /*0140*/  CS2R R4, SRZ ;  /* 0x0000000000047805 */ /* 0x000fe2000001ff00 */
[----:B------:R-:W1:Y:S02]  /*0150*/  LDCU UR4, c[0x0][0x390] ;  /* 0x00007200ff0477ac */ /* 0x000e640008000800 */
[----:B------:R-:W-:-:S07]  /*0160*/  IMAD.MOV R8, RZ, RZ, -R7 ;  /* 0x000000ffff087224 */ /* 0x000fce00078e0a07 */
.L_x_1:
[----:B------:R-:W-:-:S04]  /*0170*/  IADD3 R13, PT, PT, R6, -0x7, RZ ;  /* 0xfffffff9060d7810 */ /* 0x000fc80007ffe0ff */
[----:B-1----:R-:W-:-:S13]  /*0180*/  ISETP.GE.U32.AND P2, PT, R13, UR4, PT ;  /* 0x000000040d007c0c */ /* 0x002fda000bf46070 */
[----:B------:R-:W1:Y:S02]  /*0190*/  @!P2 LDC.64 R10, c[0x0][0x388] ;  /* 0x0000e200ff0aab82 */ /* 0x000e640000000a00 */
[----:B-1----:R-:W-:-:S06]  /*01a0*/  @!P2 IMAD.WIDE.U32 R10, R13, 0x8, R10 ;  /* 0x000000080d0aa825 */ /* 0x002fcc00078e000a */
[----:B------:R-:W2:Y:S01]  /*01b0*/  @!P2 LDG.E.64 R10, desc[UR6][R10.64] ;  /* 0x000000060a0aa981 */ /* 0x000ea2000c1e1b00 */
[----:B------:R-:W-:-:S05]  /*01c0*/  VIADD R15, R6, 0xfffffffa ;  /* 0xfffffffa060f7836 */ /* 0x000fca0000000000 */
[----:B------:R-:W-:-:S13]  /*01d0*/  ISETP.GE.U32.AND P1, PT, R15, UR4, PT ;  /* 0x000000040f007c0c */ /* 0x000fda000bf26070 */
[----:B------:R-:W1:Y:S02]  /*01e0*/  @!P1 LDC.64 R12, c[0x0][0x388] ;  /* 0x0000e200ff0c9b82 */ /* 0x000e640000000a00 */
[----:B-1----:R-:W-:Y:S01]  /*01f0*/  @!P1 IMAD.WIDE.U32 R12, R15, 0x8, R12 ;  /* 0x000000080f0c9825 */ /* 0x002fe200078e000c */
[----:B--2---:R-:W-:-:S07]  /*0200*/  @!P2 DADD R4, R4, R10 ;  /* 0x000000000404a229 */ /* 0x004fce000000000a */
[----:B------:R1:W-:Y:S04]  /*0210*/  @!P2 STG.E.64 desc[UR6][R2.64], R4 ;  /* 0x000000040200a986 */ /* 0x0003e8000c101b06 */
[----:B------:R-:W1:Y:S01]  /*0220*/  @!P1 LDG.E.64 R12, desc[UR6][R12.64] ;  /* 0x000000060c0c9981 */ /* 0x000e62000c1e1b00 */
[----:B------:R-:W-:-:S05]  /*0230*/  VIADD R17, R6, 0xfffffffb ;  /* 0xfffffffb06117836 */ /* 0x000fca0000000000 */
[----:B------:R-:W-:-:S13]  /*0240*/  ISETP.GE.U32.AND P2, PT, R17, UR4, PT ;  /* 0x0000000411007c0c */ /* 0x000fda000bf46070 */
[----:B------:R-:W2:Y:S02]  /*0250*/  @!P2 LDC.64 R14, c[0x0][0x388] ;  /* 0x0000e200ff0eab82 */ /* 0x000ea40000000a00 */
[----:B--2---:R-:W-:Y:S01]  /*0260*/  @!P2 IMAD.WIDE.U32 R10, R17, 0x8, R14 ;  /* 0x00000008110aa825 */ /* 0x004fe200078e000e */
[----:B-1----:R-:W-:-:S07]  /*0270*/  @!P1 DADD R4, R4, R12 ;  /* 0x0000000004049229 */ /* 0x002fce000000000c */
[----:B------:R1:W-:Y:S04]  /*0280*/  @!P1 STG.E.64 desc[UR6][R2.64], R4 ;  /* 0x0000000402009986 */ /* 0x0003e8000c101b06 */
[----:B------:R-:W1:Y:S01]  /*0290*/  @!P2 LDG.E.64 R10, desc[UR6][R10.64] ;  /* 0x000000060a0aa981 */ /* 0x000e62000c1e1b00 */
[----:B------:R-:W-:-:S04]  /*02a0*/  IADD3 R17, PT, PT, R6, -0x4, RZ ;  /* 0xfffffffc06117810 */ /* 0x000fc80007ffe0ff */
[----:B------:R-:W-:-:S13]  /*02b0*/  ISETP.GE.U32.AND P1, PT, R17, UR4, PT ;  /* 0x0000000411007c0c */ /* 0x000fda000bf26070 */
[----:B------:R-:W2:Y:S02]  /*02c0*/  @!P1 LDC.64 R14, c[0x0][0x388] ;  /* 0x0000e200ff0e9b82 */ /* 0x000ea40000000a00 */
[----:B--2---:R-:W-:Y:S01]  /*02d0*/  @!P1 IMAD.WIDE.U32 R12, R17, 0x8, R14 ;  /* 0x00000008110c9825 */ /* 0x004fe200078e000e */
[----:B-1----:R-:W-:-:S07]  /*02e0*/  @!P2 DADD R4, R4, R10 ;  /* 0x000000000404a229 */ /* 0x002fce000000000a */
        /* <DEDUP_REMOVED lines=23> */
[----:B------:R-:W-:-:S13]  /*0460*/  ISETP.GE.U32.AND P1, PT, R6, UR4, PT ;  /* 0x0000000406007c0c */ /* 0x000fda000bf26070 */
[----:B------:R-:W2:Y:S02]  /*0470*/  @!P1 LDC.64 R14, c[0x0][0x388] ;  /* 0x0000e200ff0e9b82 */ /* 0x000ea40000000a00 */
[----:B--2---:R-:W-:Y:S01]  /*0480*/  @!P1 IMAD.WIDE.U32 R12, R6, 0x8, R14 ;  /* 0x00000008060c9825 */ /* 0x004fe200078e000e */
[----:B-1----:R-:W-:-:S07]  /*0490*/  @!P2 DADD R4, R4, R10 ;  /* 0x000000000404a229 */ /* 0x002fce000000000a */
[----:B------:R1:W-:Y:S04]  /*04a0*/  @!P2 STG.E.64 desc[UR6][R2.64], R4 ;  /* 0x000000040200a986 */ /* 0x0003e8000c101b06 */
[----:B------:R-:W1:Y:S01]  /*04b0*/  @!P1 LDG.E.64 R12, desc[UR6][R12.64] ;  /* 0x000000060c0c9981 */ /* 0x000e62000c1e1b00 */
[----:B------:R-:W-:-:S04]  /*04c0*/  IADD3 R17, PT, PT, R6, 0x1, RZ ;  /* 0x0000000106117810 */ /* 0x000fc80007ffe0ff */
        /* <DEDUP_REMOVED lines=55> */
[----:B------:R-:W-:Y:S01]  /*0840*/  IADD3 R8, PT, PT, R8, 0x10, RZ ;  /* 0x0000001008087810 */ /* 0x000fe20007ffe0ff */
[----:B------:R-:W-:Y:S01]  /*0850*/  VIADD R6, R6, 0x10 ;  /* 0x0000001006067836 */ /* 0x000fe20000000000 */
[----:B-1----:R-:W-:-:S07]  /*0860*/  @!P1 DADD R4, R4, R12 ;  /* 0x0000000004049229 */ /* 0x002fce000000000c */
[----:B------:R2:W-:Y:S01]  /*0870*/  @!P1 STG.E.64 desc[UR6][R2.64], R4 ;  /* 0x0000000402009986 */ /* 0x0005e2000c101b06 */
[----:B------:R-:W-:-:S13]  /*0880*/  ISETP.NE.AND P1, PT, R8, RZ, PT ;  /* 0x000000ff0800720c */ /* 0x000fda0003f25270 */
[----:B--2---:R-:W-:Y:S05]  /*0890*/  @P1 BRA `(.L_x_1) ;  /* 0xfffffff800341947 */ /* 0x004fea000383ffff */
.L_x_0:
[----:B------:R-:W-:Y:S05]  /*08a0*/  @!P0 EXIT ;  /* 0x000000000000894d */ /* 0x000fea0003800000 */
[----:B------:R-:W1:Y:S01]  /*08b0*/  LDCU UR8, c[0x0][0x394] ;  /* 0x00007280ff0877ac */ /* 0x000e620008000800 */
[----:B------:R-:W-:Y:S01]  /*08c0*/  ISETP.GE.U32.AND P0, PT, R9, 0x8, PT ;  /* 0x000000080900780c */ /* 0x000fe20003f06070 */
[----:B-1----:R-:W-:-:S12]  /*08d0*/  ULOP3.LUT UR4, UR8, 0x7, URZ, 0xc0, !UPT ;  /* 0x0000000708047892 */ /* 0x002fd8000f8ec0ff */
[----:B------:R-:W-:Y:S05]  /*08e0*/  @!P0 BRA `(.L_x_2) ;  /* 0x0000000000f48947 */ /* 0x000fea0003800000 */
[----:B------:R-:W1:Y:S01]  /*08f0*/  LDCU UR5, c[0x0][0x390] ;  /* 0x00007200ff0577ac */ /* 0x000e620008000800 */
[----:B------:R-:W-:-:S05]  /*0900*/  IMAD R6, R0, UR8, R7 ;  /* 0x0000000800067c24 */ /* 0x000fca000f8e0207 */
[----:B-1----:R-:W-:-:S13]  /*0910*/  ISETP.GE.U32.AND P0, PT, R6, UR5, PT ;  /* 0x0000000506007c0c */ /* 0x002fda000bf06070 */
[----:B------:R-:W1:Y:S02]  /*0920*/  @!P0 LDC.64 R8, c[0x0][0x388] ;  /* 0x0000e200ff088b82 */ /* 0x000e640000000a00 */
[----:B-1----:R-:W-:-:S06]  /*0930*/  @!P0 IMAD.WIDE.U32 R8, R6, 0x8, R8 ;  /* 0x0000000806088825 */ /* 0x002fcc00078e0008 */
[----:B------:R-:W2:Y:S01]  /*0940*/  @!P0 LDG.E.64 R8, desc[UR6][R8.64] ;  /* 0x0000000608088981 */ /* 0x000ea2000c1e1b00 */
[----:B------:R-:W-:-:S04]  /*0950*/  IADD3 R13, PT, PT, R6, 0x1, RZ ;  /* 0x00000001060d7810 */ /* 0x000fc80007ffe0ff */
        /* <DEDUP_REMOVED lines=42> */
[----:B------:R-:W-:Y:S01]  /*0c00*/  BSSY.RECONVERGENT B0, `(.L_x_3) ;  /* 0x000000a000007945 */ /* 0x000fe20003800200 */
[----:B-1----:R-:W-:-:S07]  /*0c10*/  @!P0 DADD R4, R4, R8 ;  /* 0x0000000004048229 */ /* 0x002fce0000000008 */
[----:B------:R1:W-:Y:S01]  /*0c20*/  @!P0 STG.E.64 desc[UR6][R2.64], R4 ;  /* 0x0000000402008986 */ /* 0x0003e2000c101b06 */
[----:B------:R-:W-:-:S13]  /*0c30*/  ISETP.GE.U32.AND P0, PT, R13, UR5, PT ;  /* 0x000000050d007c0c */ /* 0x000fda000bf06070 */
[----:B-1----:R-:W-:Y:S05]  /*0c40*/  @P0 BRA `(.L_x_4) ;  /* 0x0000000000140947 */ /* 0x002fea0003800000 */
[----:B------:R-:W1:Y:S02]  /*0c50*/  LDC.64 R8, c[0x0][0x388] ;  /* 0x0000e200ff087b82 */ /* 0x000e640000000a00 */
[----:B-1----:R-:W-:-:S06]  /*0c60*/  IMAD.WIDE.U32 R8, R13, 0x8, R8 ;  /* 0x000000080d087825 */ /* 0x002fcc00078e0008 */
[----:B------:R-:W2:Y:S02]  /*0c70*/  LDG.E.64 R8, desc[UR6][R8.64] ;  /* 0x0000000608087981 */ /* 0x000ea4000c1e1b00 */
[----:B--2---:R-:W-:-:S07]  /*0c80*/  DADD R4, R4, R8 ;  /* 0x0000000004047229 */ /* 0x004fce0000000008 */
[----:B------:R1:W-:Y:S04]  /*0c90*/  STG.E.64 desc[UR6][R2.64], R4 ;  /* 0x0000000402007986 */ /* 0x0003e8000c101b06 */
.L_x_4:
[----:B------:R-:W-:Y:S05]  /*0ca0*/  BSYNC.RECONVERGENT B0 ;  /* 0x0000000000007941 */ /* 0x000fea0003800200 */
.L_x_3:
[----:B------:R-:W-:-:S07]  /*0cb0*/  VIADD R7, R7, 0x8 ;  /* 0x0000000807077836 */ /* 0x000fce0000000000 */
.L_x_2:
[----:B------:R-:W-:-:S13]  /*0cc0*/  ISETP.NE.AND P0, PT, RZ, UR4, PT ;  /* 0x00000004ff007c0c */ /* 0x000fda000bf05270 */
[----:B------:R-:W-:Y:S05]  /*0cd0*/  @!P0 EXIT ;  /* 0x000000000000894d */ /* 0x000fea0003800000 */
[----:B------:R-:W-:Y:S02]  /*0ce0*/  UISETP.GE.U32.AND UP0, UPT, UR4, 0x4, UPT ;  /* 0x000000040400788c */ /* 0x000fe4000bf06070 */
[----:B------:R-:W-:-:S07]  /*0cf0*/  ULOP3.LUT UR5, UR8, 0x3, URZ, 0xc0, !UPT ;  /* 0x0000000308057892 */ /* 0x000fce000f8ec0ff */
[----:B------:R-:W-:Y:S05]  /*0d00*/  BRA.U !UP0, `(.L_x_5) ;  /* 0x0000000108847547 */ /* 0x000fea000b800000 */
[----:B------:R-:W2:Y:S01]  /*0d10*/  LDCU UR4, c[0x0][0x390] ;  /* 0x00007200ff0477ac */ /* 0x000ea20008000800 */
[----:B------:R-:W-:-:S05]  /*0d20*/  IMAD R17, R0, UR8, R7 ;  /* 0x0000000800117c24 */ /* 0x000fca000f8e0207 */
[----:B--2---:R-:W-:-:S13]  /*0d30*/  ISETP.GE.U32.AND P0, PT, R17, UR4, PT ;  /* 0x0000000411007c0c */ /* 0x004fda000bf06070 */
[----:B------:R-:W2:Y:S02]  /*0d40*/  @!P0 LDC.64 R8, c[0x0][0x388] ;  /* 0x0000e200ff088b82 */ /* 0x000ea40000000a00 */
[----:B--2---:R-:W-:-:S06]  /*0d50*/  @!P0 IMAD.WIDE.U32 R8, R17, 0x8, R8 ;  /* 0x0000000811088825 */ /* 0x004fcc00078e0008 */
        /* <DEDUP_REMOVED lines=26> */
.L_x_7:
[----:B------:R-:W-:Y:S05]  /*0f00*/  BSYNC.RECONVERGENT B0 ;  /* 0x0000000000007941 */ /* 0x000fea0003800200 */
.L_x_6:
[----:B------:R-:W-:-:S07]  /*0f10*/  VIADD R7, R7, 0x4 ;  /* 0x0000000407077836 */ /* 0x000fce0000000000 */
.L_x_5:
[----:B------:R-:W-:-:S13]  /*0f20*/  ISETP.NE.AND P0, PT, RZ, UR5, PT ;  /* 0x00000005ff007c0c */ /* 0x000fda000bf05270 */
[----:B------:R-:W-:Y:S05]  /*0f30*/  @!P0 EXIT ;  /* 0x000000000000894d */ /* 0x000fea0003800000 */
[----:B------:R-:W-:Y:S01]  /*0f40*/  IMAD R9, R0, UR8, R7 ;  /* 0x0000000800097c24 */ /* 0x000fe2000f8e0207 */
[----:B------:R-:W2:Y:S01]  /*0f50*/  LDCU UR9, c[0x0][0x390] ;  /* 0x00007200ff0977ac */ /* 0x000ea20008000800 */
[----:B------:R-:W-:-:S12]  /*0f60*/  UIADD3 UR4, UPT, UPT, -UR5, URZ, URZ ;  /* 0x000000ff05047290 */ /* 0x000fd8000fffe1ff */
.L_x_8:
[----:B--2---:R-:W-:-:S13]  /*0f70*/  ISETP.GE.U32.AND P0, PT, R9, UR9, PT ;  /* 0x0000000909007c0c */ /* 0x004fda000bf06070 */
[----:B------:R-:W2:Y:S02]  /*0f80*/  @!P0 LDC.64 R6, c[0x0][0x388] ;  /* 0x0000e200ff068b82 */ /* 0x000ea40000000a00 */
[----:B--2---:R-:W-:-:S06]  /*0f90*/  @!P0 IMAD.WIDE.U32 R6, R9, 0x8, R6 ;  /* 0x0000000809068825 */ /* 0x004fcc00078e0006 */
[----:B------:R-:W1:Y:S01]  /*0fa0*/  @!P0 LDG.E.64 R6, desc[UR6][R6.64] ;  /* 0x0000000606068981 */ /* 0x000e62000c1e1b00 */
[----:B------:R-:W-:Y:S01]  /*0fb0*/  UIADD3 UR4, UPT, UPT, UR4, 0x1, URZ ;  /* 0x0000000104047890 */ /* 0x000fe2000fffe0ff */
[----:B------:R-:W-:-:S03]  /*0fc0*/  IADD3 R9, PT, PT, R9, 0x1, RZ ;  /* 0x0000000109097810 */ /* 0x000fc60007ffe0ff */
[----:B------:R-:W-:Y:S01]  /*0fd0*/  UISETP.NE.AND UP0, UPT, UR4, URZ, UPT ;  /* 0x000000ff0400728c */ /* 0x000fe2000bf05270 */
[----:B-1-3--:R-:W-:-:S07]  /*0fe0*/  @!P0 DADD R4, R4, R6 ;  /* 0x0000000004048229 */ /* 0x00afce0000000006 */
[----:B------:R3:W-:Y:S01]  /*0ff0*/  @!P0 STG.E.64 desc[UR6][R2.64], R4 ;  /* 0x0000000402008986 */ /* 0x0007e2000c101b06 */
[----:B------:R-:W-:Y:S05]  /*1000*/  BRA.U UP0, `(.L_x_8) ;  /* 0xfffffffd00d87547 */ /* 0x000fea000b83ffff */
[----:B------:R-:W-:Y:S05]  /*1010*/  EXIT ;  /* 0x000000000000794d */ /* 0x000fea0003800000 */
.L_x_9:
[----:B------:R-:W-:-:S00]  /*1020*/  BRA `(.L_x_9) ;  /* 0xfffffffc00fc7947 */ /* 0x000fc0000383ffff */
[----:B------:R-:W-:-:S00]  /*1030*/  NOP ;  /* 0x0000000000007918 */ /* 0x000fc00000000000 */
        /* <DEDUP_REMOVED lines=12> */
.L_x_32:


//--------------------- .text._Z7cu_razbddPdj     --------------------------
	.section	.text._Z7cu_razbddPdj,"ax",@progbits
	.align	128
        .global         _Z7cu_razbddPdj
        .type           _Z7cu_razbddPdj,@function
        .size           _Z7cu_razbddPdj,(.L_x_33 - _Z7cu_razbddPdj)
        .other          _Z7cu_razbddPdj,@"STO_CUDA_ENTRY STV_DEFAULT"
_Z7cu_razbddPdj:
.text._Z7cu_razbddPdj:
[----:B------:R-:W-:Y:S01]  /*0000*/  LDC R1, c[0x0][0x37c] ;  /* 0x0000df00ff017b82 */ /* 0x000fe20000000800 */
[----:B------:R-:W0:Y:S01]  /*0010*/  S2R R11, SR_CTAID.X ;  /* 0x00000000000b7919 */ /* 0x000e220000002500 */
[----:B------:R-:W0:Y:S01]  /*0020*/  LDCU UR4, c[0x0][0x360] ;  /* 0x00006c00ff0477ac */ /* 0x000e220008000800 */
[----:B------:R-:W0:Y:S01]  /*0030*/  S2R R0, SR_TID.X ;  /* 0x0000000000007919 */ /* 0x000e220000002100 */
[----:B------:R-:W1:Y:S01]  /*0040*/  LDCU UR5, c[0x0][0x398] ;  /* 0x00007300ff0577ac */ /* 0x000e620008000800 */
[----:B0-----:R-:W-:-:S05]  /*0050*/  IMAD R11, R11, UR4, R0 ;  /* 0x000000040b0b7c24 */ /* 0x001fca000f8e0200 */
[----:B-1----:R-:W-:-:S13]  /*0060*/  ISETP.GE.U32.AND P0, PT, R11, UR5, PT ;  /* 0x000000050b007c0c */ /* 0x002fda000bf06070 */
[----:B------:R-:W-:Y:S05]  /*0070*/  @P0 EXIT ;  /* 0x000000000000094d */ /* 0x000fea0003800000 */
[----:B------:R-:W0:Y:S01]  /*0080*/  LDC.64 R6, c[0x0][0x380] ;  /* 0x0000e000ff067b82 */ /* 0x000e220000000a00 */
[----:B------:R-:W1:Y:S01]  /*0090*/  I2F.F64.U32 R2, R11 ;  /* 0x0000000b00027312 */ /* 0x000e620000201800 */
[----:B------:R-:W2:Y:S06]  /*00a0*/  LDCU.64 UR4, c[0x0][0x358] ;  /* 0x00006b00ff0477ac */ /* 0x000eac0008000a00 */
[----:B------:R-:W0:Y:S08]  /*00b0*/  LDC.64 R4, c[0x0][0x388] ;  /* 0x0000e200ff047b82 */ /* 0x000e300000000a00 */
[----:B------:R-:W3:Y:S01]  /*00c0*/  LDC.64 R8, c[0x0][0x390] ;  /* 0x0000e400ff087b82 */ /* 0x000ee20000000a00 */
[----:B-1----:R-:W-:-:S08]  /*00d0*/  DADD R2, R2, 0.5 ;  /* 0x3fe0000002027429 */ /* 0x002fd00000000000 */
[----:B0-----:R-:W-:Y:S01]  /*00e0*/  DFMA R2, R2, R4, R6 ;  /* 0x000000040202722b */ /* 0x001fe20000000006 */
[----:B---3--:R-:W-:-:S06]  /*00f0*/  IMAD.WIDE.U32 R4, R11, 0x8, R8 ;  /* 0x000000080b047825 */ /* 0x008fcc00078e0008 */
[----:B--2---:R-:W-:Y:S01]  /*0100*/  STG.E.64 desc[UR4][R4.64], R2 ;  /* 0x0000000204007986 */ /* 0x004fe2000c101b04 */
[----:B------:R-:W-:Y:S05]  /*0110*/  EXIT ;  /* 0x000000000000794d */ /* 0x000fea0003800000 */
.L_x_10:
        /* <DEDUP_REMOVED lines=14> */
.L_x_33:


//--------------------- .text._Z7cu_funcPdS_j     --------------------------
	.section	.text._Z7cu_funcPdS_j,"ax",@progbits
	.align	128
        .global         _Z7cu_funcPdS_j
        .type           _Z7cu_funcPdS_j,@function
        .size           _Z7cu_funcPdS_j,(.L_x_31 - _Z7cu_funcPdS_j)
        .other          _Z7cu_funcPdS_j,@"STO_CUDA_ENTRY STV_DEFAULT"
_Z7cu_funcPdS_j:
.text._Z7cu_funcPdS_j:
[----:B------:R-:W0:Y:S01]  /*0000*/  LDC R1, c[0x0][0x37c] ;  /* 0x0000df00ff017b82 */ /* 0x000e220000000800 */
[----:B------:R-:W1:Y:S01]  /*0010*/  S2R R8, SR_CTAID.X ;  /* 0x0000000000087919 */ /* 0x000e620000002500 */
[----:B------:R-:W1:Y:S01]  /*0020*/  LDCU UR4, c[0x0][0x360] ;  /* 0x00006c00ff0477ac */ /* 0x000e620008000800 */
[----:B0-----:R-:W-:Y:S01]  /*0030*/  VIADD R1, R1, 0xffffffd8 ;  /* 0xffffffd801017836 */ /* 0x001fe20000000000 */
[----:B------:R-:W1:Y:S01]  /*0040*/  S2R R3, SR_TID.X ;  /* 0x0000000000037919 */ /* 0x000e620000002100 */
[----:B------:R-:W0:Y:S01]  /*0050*/  LDCU UR5, c[0x0][0x390] ;  /* 0x00007200ff0577ac */ /* 0x000e220008000800 */
[----:B-1----:R-:W-:-:S05]  /*0060*/  IMAD R8, R8, UR4, R3 ;  /* 0x0000000408087c24 */ /* 0x002fca000f8e0203 */
[----:B0-----:R-:W-:-:S13]  /*0070*/  ISETP.GE.U32.AND P0, PT, R8, UR5, PT ;  /* 0x0000000508007c0c */ /* 0x001fda000bf06070 */
[----:B------:R-:W-:Y:S05]  /*0080*/  @P0 EXIT ;  /* 0x000000000000094d */ /* 0x000fea0003800000 */
[----:B------:R-:W0:Y:S01]  /*0090*/  LDC.64 R6, c[0x0][0x380] ;  /* 0x0000e000ff067b82 */ /* 0x000e220000000a00 */
[----:B------:R-:W1:Y:S01]  /*00a0*/  LDCU.64 UR4, c[0x0][0x358] ;  /* 0x00006b00ff0477ac */ /* 0x000e620008000a00 */
[----:B0-----:R-:W-:-:S06]  /*00b0*/  IMAD.WIDE.U32 R6, R8, 0x8, R6 ;  /* 0x0000000808067825 */ /* 0x001fcc00078e0006 */
[----:B-1----:R-:W2:Y:S01]  /*00c0*/  LDG.E.64 R6, desc[UR4][R6.64] ;  /* 0x0000000406067981 */ /* 0x002ea2000c1e1b00 */
[----:B------:R-:W-:Y:S01]  /*00d0*/  BSSY.RECONVERGENT B0, `(.L_x_11) ;  /* 0x0000017000007945 */ /* 0x000fe20003800200 */
[----:B--2---:R-:W-:-:S14]  /*00e0*/  DSETP.NEU.AND P0, PT, |R6|, +INF , PT ;  /* 0x7ff000000600742a */ /* 0x004fdc0003f0d200 */
[----:B------:R-:W-:Y:S01]  /*00f0*/  @!P0 DMUL R2, RZ, R6 ;  /* 0x00000006ff028228 */ /* 0x000fe20000000000 */
[----:B------:R-:W-:Y:S01]  /*0100*/  @!P0 IMAD.MOV.U32 R0, RZ, RZ, RZ ;  /* 0x000000ffff008224 */ /* 0x000fe200078e00ff */
[----:B------:R-:W-:Y:S09]  /*0110*/  @!P0 BRA `(.L_x_12) ;  /* 0x0000000000488947 */ /* 0x000ff20003800000 */
[----:B------:R-:W-:Y:S01]  /*0120*/  UMOV UR6, 0x6dc9c883 ;  /* 0x6dc9c88300067882 */ /* 0x000fe20000000000 */
[----:B------:R-:W-:Y:S01]  /*0130*/  UMOV UR7, 0x3fe45f30 ;  /* 0x3fe45f3000077882 */ /* 0x000fe20000000000 */
[C---:B------:R-:W-:Y:S02]  /*0140*/  DSETP.GE.AND P0, PT, |R6|.reuse, 2.14748364800000000000e+09, PT ;  /* 0x41e000000600742a */ /* 0x040fe40003f06200 */
[----:B------:R-:W-:Y:S01]  /*0150*/  DMUL R4, R6, UR6 ;  /* 0x0000000606047c28 */ /* 0x000fe20008000000 */
[----:B------:R-:W-:Y:S01]  /*0160*/  UMOV UR6, 0x54442d18 ;  /* 0x54442d1800067882 */ /* 0x000fe20000000000 */
[----:B------:R-:W-:-:S04]  /*0170*/  UMOV UR7, 0x3ff921fb ;  /* 0x3ff921fb00077882 */ /* 0x000fc80000000000 */
[----:B------:R-:W0:Y:S08]  /*0180*/  F2I.F64 R0, R4 ;  /* 0x0000000400007311 */ /* 0x000e300000301100 */
[----:B0-----:R-:W0:Y:S02]  /*0190*/  I2F.F64 R2, R0 ;  /* 0x0000000000027312 */ /* 0x001e240000201c00 */
[----:B0-----:R-:W-:Y:S01]  /*01a0*/  DFMA R10, R2, -UR6, R6 ;  /* 0x80000006020a7c2b */ /* 0x001fe20008000006 */
[----:B------:R-:W-:Y:S01]  /*01b0*/  UMOV UR6, 0x33145c00 ;  /* 0x33145c0000067882 */ /* 0x000fe20000000000 */
[----:B------:R-:W-:-:S06]  /*01c0*/  UMOV UR7, 0x3c91a626 ;  /* 0x3c91a62600077882 */ /* 0x000fcc0000000000 */
[----:B------:R-:W-:Y:S01]  /*01d0*/  DFMA R10, R2, -UR6, R10 ;  /* 0x80000006020a7c2b */ /* 0x000fe2000800000a */
[----:B------:R-:W-:Y:S01]  /*01e0*/  UMOV UR6, 0x252049c0 ;  /* 0x252049c000067882 */ /* 0x000fe20000000000 */
[----:B------:R-:W-:-:S06]  /*01f0*/  UMOV UR7, 0x397b839a ;  /* 0x397b839a00077882 */ /* 0x000fcc0000000000 */
[----:B------:R-:W-:Y:S01]  /*0200*/  DFMA R2, R2, -UR6, R10 ;  /* 0x8000000602027c2b */ /* 0x000fe2000800000a */
[----:B------:R-:W-:Y:S10]  /*0210*/  @!P0 BRA `(.L_x_12) ;  /* 0x0000000000088947 */ /* 0x000ff40003800000 */
[----:B------:R-:W-:-:S07]  /*0220*/  MOV R10, 0x240 ;  /* 0x00000240000a7802 */ /* 0x000fce0000000f00 */
[----:B------:R-:W-:Y:S05]  /*0230*/  CALL.REL.NOINC `($_Z7cu_funcPdS_j$__internal_trig_reduction_slowpathd) ;  /* 0x0000000800507944 */ /* 0x000fea0003c00000 */
.L_x_12:
[----:B------:R-:W-:Y:S05]  /*0240*/  BSYNC.RECONVERGENT B0 ;  /* 0x0000000000007941 */ /* 0x000fea0003800200 */
.L_x_11:
[----:B------:R-:W0:Y:S01]  /*0250*/  LDCU.64 UR6, c[0x4][0x8] ;  /* 0x01000100ff0677ac */ /* 0x000e220008000a00 */
[----:B------:R-:W-:-:S05]  /*0260*/  IMAD.SHL.U32 R4, R0, 0x40, RZ ;  /* 0x0000004000047824 */ /* 0x000fca00078e00ff */
[----:B------:R-:W-:-:S04]  /*0270*/  LOP3.LUT R4, R4, 0x40, RZ, 0xc0, !PT ;  /* 0x0000004004047812 */ /* 0x000fc800078ec0ff */
[----:B0-----:R-:W-:-:S05]  /*0280*/  IADD3 R10, P0, PT, R4, UR6, RZ ;  /* 0x00000006040a7c10 */ /* 0x001fca000ff1e0ff */
[----:B------:R-:W-:-:S05]  /*0290*/  IMAD.X R11, RZ, RZ, UR7, P0 ;  /* 0x00000007ff0b7e24 */ /* 0x000fca00080e06ff */
[----:B------:R-:W2:Y:S04]  /*02a0*/  LDG.E.128.CONSTANT R12, desc[UR4][R10.64] ;  /* 0x000000040a0c7981 */ /* 0x000ea8000c1e9d00 */
[----:B------:R-:W3:Y:S04]  /*02b0*/  LDG.E.128.CONSTANT R16, desc[UR4][R10.64+0x10] ;  /* 0x000010040a107981 */ /* 0x000ee8000c1e9d00 */
[----:B------:R0:W4:Y:S01]  /*02c0*/  LDG.E.128.CONSTANT R20, desc[UR4][R10.64+0x20] ;  /* 0x000020040a147981 */ /* 0x000122000c1e9d00 */
[----:B------:R-:W-:Y:S01]  /*02d0*/  LOP3.LUT R4, R0, 0x1, RZ, 0xc0, !PT ;  /* 0x0000000100047812 */ /* 0x000fe200078ec0ff */
[----:B------:R-:W-:Y:S01]  /*02e0*/  IMAD.MOV.U32 R24, RZ, RZ, 0x20fd8164 ;  /* 0x20fd8164ff187424 */ /* 0x000fe200078e00ff */
[----:B------:R-:W-:Y:S01]  /*02f0*/  BSSY.RECONVERGENT B0, `(.L_x_13) ;  /* 0x0000026000007945 */ /* 0x000fe20003800200 */
[----:B------:R-:W-:Y:S01]  /*0300*/  IMAD.MOV.U32 R9, RZ, RZ, 0x3da8ff83 ;  /* 0x3da8ff83ff097424 */ /* 0x000fe200078e00ff */
[----:B------:R-:W-:Y:S01]  /*0310*/  ISETP.NE.U32.AND P0, PT, R4, 0x1, PT ;  /* 0x000000010400780c */ /* 0x000fe20003f05070 */
[----:B------:R-:W-:-:S03]  /*0320*/  DMUL R4, R2, R2 ;  /* 0x0000000202047228 */ /* 0x000fc60000000000 */
[----:B------:R-:W-:Y:S01]  /*0330*/  FSEL R24, R24, -8.06006814911005101289e+34, !P0 ;  /* 0xf9785eba18187808 */ /* 0x000fe20004000000 */
[----:B0-----:R-:W0:Y:S01]  /*0340*/  MUFU.RCP64H R11, R7 ;  /* 0x00000007000b7308 */ /* 0x001e220000001800 */
[----:B------:R-:W-:Y:S01]  /*0350*/  FSEL R25, -R9, 0.11223486810922622681, !P0 ;  /* 0x3de5db6509197808 */ /* 0x000fe20004000100 */
[----:B------:R-:W-:-:S05]  /*0360*/  IMAD.MOV.U32 R10, RZ, RZ, 0x1 ;  /* 0x00000001ff0a7424 */ /* 0x000fca00078e00ff */
[----:B--2---:R-:W-:-:S08]  /*0370*/  DFMA R12, R4, R24, R12 ;  /* 0x00000018040c722b */ /* 0x004fd0000000000c */
[----:B------:R-:W-:Y:S02]  /*0380*/  DFMA R12, R4, R12, R14 ;  /* 0x0000000c040c722b */ /* 0x000fe4000000000e */
[----:B0-----:R-:W-:-:S06]  /*0390*/  DFMA R14, -R6, R10, 1 ;  /* 0x3ff00000060e742b */ /* 0x001fcc000000010a */
[----:B---3--:R-:W-:Y:S02]  /*03a0*/  DFMA R12, R4, R12, R16 ;  /* 0x0000000c040c722b */ /* 0x008fe40000000010 */
[----:B------:R-:W-:-:S06]  /*03b0*/  DFMA R14, R14, R14, R14 ;  /* 0x0000000e0e0e722b */ /* 0x000fcc000000000e */
[----:B------:R-:W-:Y:S02]  /*03c0*/  DFMA R12, R4, R12, R18 ;  /* 0x0000000c040c722b */ /* 0x000fe40000000012 */
[----:B------:R-:W-:-:S06]  /*03d0*/  DFMA R14, R10, R14, R10 ;  /* 0x0000000e0a0e722b */ /* 0x000fcc000000000a */
[----:B----4-:R-:W-:-:S08]  /*03e0*/  DFMA R12, R4, R12, R20 ;  /* 0x0000000c040c722b */ /* 0x010fd00000000014 */
[----:B------:R-:W-:-:S08]  /*03f0*/  DFMA R12, R4, R12, R22 ;  /* 0x0000000c040c722b */ /* 0x000fd00000000016 */
[----:B------:R-:W-:Y:S02]  /*0400*/  DFMA R2, R12, R2, R2 ;  /* 0x000000020c02722b */ /* 0x000fe40000000002 */
[----:B------:R-:W-:-:S10]  /*0410*/  DFMA R4, R4, R12, 1 ;  /* 0x3ff000000404742b */ /* 0x000fd4000000000c */
[----:B------:R-:W-:Y:S02]  /*0420*/  FSEL R10, R4, R2, !P0 ;  /* 0x00000002040a7208 */ /* 0x000fe40004000000 */
[----:B------:R-:W-:Y:S01]  /*0430*/  FSEL R11, R5, R3, !P0 ;  /* 0x00000003050b7208 */ /* 0x000fe20004000000 */
[----:B------:R-:W-:Y:S01]  /*0440*/  DFMA R4, -R6, R14, 1 ;  /* 0x3ff000000604742b */ /* 0x000fe2000000010e */
[----:B------:R-:W-:-:S04]  /*0450*/  LOP3.LUT P0, RZ, R0, 0x2, RZ, 0xc0, !PT ;  /* 0x0000000200ff7812 */ /* 0x000fc8000780c0ff */
[----:B------:R-:W-:-:S03]  /*0460*/  DADD R2, RZ, -R10 ;  /* 0x00000000ff027229 */ /* 0x000fc6000000080a */
[----:B------:R-:W-:-:S07]  /*0470*/  DFMA R4, R14, R4, R14 ;  /* 0x000000040e04722b */ /* 0x000fce000000000e */
[----:B------:R-:W-:Y:S02]  /*0480*/  FSEL R12, R10, R2, !P0 ;  /* 0x000000020a0c7208 */ /* 0x000fe40004000000 */
[----:B------:R-:W-:-:S04]  /*0490*/  FSEL R13, R11, R3, !P0 ;  /* 0x000000030b0d7208 */ /* 0x000fc80004000000 */
[----:B------:R-:W-:Y:S02]  /*04a0*/  FSETP.GEU.AND P1, PT, |R13|, 6.5827683646048100446e-37, PT ;  /* 0x036000000d00780b */ /* 0x000fe40003f2e200 */
[----:B------:R-:W-:-:S08]  /*04b0*/  DMUL R2, R4, R12 ;  /* 0x0000000c04027228 */ /* 0x000fd00000000000 */
[----:B------:R-:W-:-:S08]  /*04c0*/  DFMA R10, -R6, R2, R12 ;  /* 0x00000002060a722b */ /* 0x000fd0000000010c */
[----:B------:R-:W-:-:S10]  /*04d0*/  DFMA R2, R4, R10, R2 ;  /* 0x0000000a0402722b */ /* 0x000fd40000000002 */
[----:B------:R-:W-:-:S05]  /*04e0*/  FFMA R0, RZ, R7, R3 ;  /* 0x00000007ff007223 */ /* 0x000fca0000000003 */
[----:B------:R-:W-:-:S13]  /*04f0*/  FSETP.GT.AND P0, PT, |R0|, 1.469367938527859385e-39, PT ;  /* 0x001000000000780b */ /* 0x000fda0003f04200 */
[----:B------:R-:W-:Y:S05]  /*0500*/  @P0 BRA P1, `(.L_x_14) ;  /* 0x0000000000100947 */ /* 0x000fea0000800000 */
[----:B------:R-:W-:-:S07]  /*0510*/  MOV R0, 0x530 ;  /* 0x0000053000007802 */ /* 0x000fce0000000f00 */
[----:B------:R-:W-:Y:S05]  /*0520*/  CALL.REL.NOINC `($__internal_0_$__cuda_sm20_div_rn_f64_full) ;  /* 0x00000000001c7944 */ /* 0x000fea0003c00000 */
[----:B------:R-:W-:Y:S02]  /*0530*/  IMAD.MOV.U32 R2, RZ, RZ, R12 ;  /* 0x000000ffff027224 */ /* 0x000fe400078e000c */
[----:B------:R-:W-:-:S07]  /*0540*/  IMAD.MOV.U32 R3, RZ, RZ, R13 ;  /* 0x000000ffff037224 */ /* 0x000fce00078e000d */
.L_x_14:
[----:B------:R-:W-:Y:S05]  /*0550*/  BSYNC.RECONVERGENT B0 ;  /* 0x0000000000007941 */ /* 0x000fea0003800200 */
.L_x_13:
[----:B------:R-:W0:Y:S02]  /*0560*/  LDC.64 R4, c[0x0][0x388] ;  /* 0x0000e200ff047b82 */ /* 0x000e240000000a00 */
[----:B0-----:R-:W-:-:S05]  /*0570*/  IMAD.WIDE.U32 R8, R8, 0x8, R4 ;  /* 0x0000000808087825 */ /* 0x001fca00078e0004 */
[----:B------:R-:W-:Y:S01]  /*0580*/  STG.E.64 desc[UR4][R8.64], R2 ;  /* 0x0000000208007986 */ /* 0x000fe2000c101b04 */
[----:B------:R-:W-:Y:S05]  /*0590*/  EXIT ;  /* 0x000000000000794d */ /* 0x000fea0003800000 */
        .weak           $__internal_0_$__cuda_sm20_div_rn_f64_full
        .type           $__internal_0_$__cuda_sm20_div_rn_f64_full,@function
        .size           $__internal_0_$__cuda_sm20_div_rn_f64_full,($_Z7cu_funcPdS_j$__internal_trig_reduction_slowpathd - $__internal_0_$__cuda_sm20_div_rn_f64_full)
$__internal_0_$__cuda_sm20_div_rn_f64_full:
[C---:B------:R-:W-:Y:S01]  /*05a0*/  FSETP.GEU.AND P0, PT, |R7|.reuse, 1.469367938527859385e-39, PT ;  /* 0x001000000700780b */ /* 0x040fe20003f0e200 */
[----:B------:R-:W-:Y:S01]  /*05b0*/  IMAD.MOV.U32 R5, RZ, RZ, R13 ;  /* 0x000000ffff057224 */ /* 0x000fe200078e000d */
[C---:B------:R-:W-:Y:S01]  /*05c0*/  LOP3.LUT R2, R7.reuse, 0x800fffff, RZ, 0xc0, !PT ;  /* 0x800fffff07027812 */ /* 0x040fe200078ec0ff */
[----:B------:R-:W-:Y:S01]  /*05d0*/  IMAD.MOV.U32 R16, RZ, RZ, 0x1 ;  /* 0x00000001ff107424 */ /* 0x000fe200078e00ff */
[----:B------:R-:W-:Y:S01]  /*05e0*/  LOP3.LUT R14, R7, 0x7ff00000, RZ, 0xc0, !PT ;  /* 0x7ff00000070e7812 */ /* 0x000fe200078ec0ff */
[----:B------:R-:W-:Y:S01]  /*05f0*/  IMAD.MOV.U32 R4, RZ, RZ, R12 ;  /* 0x000000ffff047224 */ /* 0x000fe200078e000c */
[----:B------:R-:W-:Y:S01]  /*0600*/  LOP3.LUT R3, R2, 0x3ff00000, RZ, 0xfc, !PT ;  /* 0x3ff0000002037812 */ /* 0x000fe200078efcff */
[----:B------:R-:W-:Y:S01]  /*0610*/  IMAD.MOV.U32 R2, RZ, RZ, R6 ;  /* 0x000000ffff027224 */ /* 0x000fe200078e0006 */
[C---:B------:R-:W-:Y:S01]  /*0620*/  FSETP.GEU.AND P2, PT, |R5|.reuse, 1.469367938527859385e-39, PT ;  /* 0x001000000500780b */ /* 0x040fe20003f4e200 */
[----:B------:R-:W-:Y:S01]  /*0630*/  BSSY.RECONVERGENT B1, `(.L_x_15) ;  /* 0x0000051000017945 */ /* 0x000fe20003800200 */
[----:B------:R-:W-:-:S03]  /*0640*/  LOP3.LUT R9, R5, 0x7ff00000, RZ, 0xc0, !PT ;  /* 0x7ff0000005097812 */ /* 0x000fc600078ec0ff */
[----:B------:R-:W-:Y:S01]  /*0650*/  @!P0 DMUL R2, R6, 8.98846567431157953865e+307 ;  /* 0x7fe0000006028828 */ /* 0x000fe20000000000 */
[----:B------:R-:W-:-:S05]  /*0660*/  ISETP.GE.U32.AND P1, PT, R9, R14, PT ;  /* 0x0000000e0900720c */ /* 0x000fca0003f26070 */
[----:B------:R-:W0:Y:S02]  /*0670*/  MUFU.RCP64H R17, R3 ;  /* 0x0000000300117308 */ /* 0x000e240000001800 */
[----:B------:R-:W-:Y:S01]  /*0680*/  @!P2 LOP3.LUT R12, R7, 0x7ff00000, RZ, 0xc0, !PT ;  /* 0x7ff00000070ca812 */ /* 0x000fe200078ec0ff */
[----:B------:R-:W-:-:S03]  /*0690*/  @!P2 IMAD.MOV.U32 R18, RZ, RZ, RZ ;  /* 0x000000ffff12a224 */ /* 0x000fc600078e00ff */
[----:B------:R-:W-:Y:S01]  /*06a0*/  @!P2 ISETP.GE.U32.AND P3, PT, R9, R12, PT ;  /* 0x0000000c0900a20c */ /* 0x000fe20003f66070 */
[----:B------:R-:W-:-:S05]  /*06b0*/  IMAD.MOV.U32 R12, RZ, RZ, 0x1ca00000 ;  /* 0x1ca00000ff0c7424 */ /* 0x000fca00078e00ff */
[----:B------:R-:W-:-:S04]  /*06c0*/  @!P2 SEL R13, R12, 0x63400000, !P3 ;  /* 0x634000000c0da807 */ /* 0x000fc80005800000 */
[----:B------:R-:W-:Y:S01]  /*06d0*/  @!P2 LOP3.LUT R13, R13, 0x80000000, R5, 0xf8, !PT ;  /* 0x800000000d0da812 */ /* 0x000fe200078ef805 */
[----:B0-----:R-:W-:-:S03]  /*06e0*/  DFMA R10, R16, -R2, 1 ;  /* 0x3ff00000100a742b */ /* 0x001fc60000000802 */
[----:B------:R-:W-:-:S05]  /*06f0*/  @!P2 LOP3.LUT R19, R13, 0x100000, RZ, 0xfc, !PT ;  /* 0x001000000d13a812 */ /* 0x000fca00078efcff */
[----:B------:R-:W-:-:S08]  /*0700*/  DFMA R10, R10, R10, R10 ;  /* 0x0000000a0a0a722b */ /* 0x000fd0000000000a */
[----:B------:R-:W-:Y:S01]  /*0710*/  DFMA R16, R16, R10, R16 ;  /* 0x0000000a1010722b */ /* 0x000fe20000000010 */
[----:B------:R-:W-:Y:S01]  /*0720*/  SEL R11, R12, 0x63400000, !P1 ;  /* 0x634000000c0b7807 */ /* 0x000fe20004800000 */
[----:B------:R-:W-:-:S03]  /*0730*/  IMAD.MOV.U32 R10, RZ, RZ, R4 ;  /* 0x000000ffff0a7224 */ /* 0x000fc600078e0004 */
[----:B------:R-:W-:-:S03]  /*0740*/  LOP3.LUT R11, R11, 0x800fffff, R5, 0xf8, !PT ;  /* 0x800fffff0b0b7812 */ /* 0x000fc600078ef805 */
[----:B------:R-:W-:-:S03]  /*0750*/  DFMA R20, R16, -R2, 1 ;  /* 0x3ff000001014742b */ /* 0x000fc60000000802 */
[----:B------:R-:W-:-:S05]  /*0760*/  @!P2 DFMA R10, R10, 2, -R18 ;  /* 0x400000000a0aa82b */ /* 0x000fca0000000812 */
[----:B------:R-:W-:Y:S01]  /*0770*/  DFMA R16, R16, R20, R16 ;  /* 0x000000141010722b */ /* 0x000fe20000000010 */
[----:B------:R-:W-:Y:S02]  /*0780*/  IMAD.MOV.U32 R21, RZ, RZ, R9 ;  /* 0x000000ffff157224 */ /* 0x000fe400078e0009 */
[----:B------:R-:W-:Y:S01]  /*0790*/  IMAD.MOV.U32 R20, RZ, RZ, R14 ;  /* 0x000000ffff147224 */ /* 0x000fe200078e000e */
[----:B------:R-:W-:Y:S02]  /*07a0*/  @!P0 LOP3.LUT R20, R3, 0x7ff00000, RZ, 0xc0, !PT ;  /* 0x7ff0000003148812 */ /* 0x000fe400078ec0ff */
[----:B------:R-:W-:Y:S02]  /*07b0*/  @!P2 LOP3.LUT R21, R11, 0x7ff00000, RZ, 0xc0, !PT ;  /* 0x7ff000000b15a812 */ /* 0x000fe400078ec0ff */
[----:B------:R-:W-:Y:S01]  /*07c0*/  DMUL R18, R16, R10 ;  /* 0x0000000a10127228 */ /* 0x000fe20000000000 */
[----:B------:R-:W-:Y:S02]  /*07d0*/  VIADD R22, R20, 0xffffffff ;  /* 0xffffffff14167836 */ /* 0x000fe40000000000 */
[----:B------:R-:W-:-:S05]  /*07e0*/  VIADD R13, R21, 0xffffffff ;  /* 0xffffffff150d7836 */ /* 0x000fca0000000000 */
[----:B------:R-:W-:Y:S01]  /*07f0*/  DFMA R14, R18, -R2, R10 ;  /* 0x80000002120e722b */ /* 0x000fe2000000000a */
[----:B------:R-:W-:-:S04]  /*0800*/  ISETP.GT.U32.AND P0, PT, R13, 0x7feffffe, PT ;  /* 0x7feffffe0d00780c */ /* 0x000fc80003f04070 */
[----:B------:R-:W-:-:S03]  /*0810*/  ISETP.GT.U32.OR P0, PT, R22, 0x7feffffe, P0 ;  /* 0x7feffffe1600780c */ /* 0x000fc60000704470 */
[----:B------:R-:W-:-:S10]  /*0820*/  DFMA R14, R16, R14, R18 ;  /* 0x0000000e100e722b */ /* 0x000fd40000000012 */
[----:B------:R-:W-:Y:S05]  /*0830*/  @P0 BRA `(.L_x_16) ;  /* 0x00000000006c0947 */ /* 0x000fea0003800000 */
[----:B------:R-:W-:-:S04]  /*0840*/  LOP3.LUT R16, R7, 0x7ff00000, RZ, 0xc0, !PT ;  /* 0x7ff0000007107812 */ /* 0x000fc800078ec0ff */
[CC--:B------:R-:W-:Y:S02]  /*0850*/  VIADDMNMX R4, R9.reuse, -R16.reuse, 0xb9600000, !PT ;  /* 0xb960000009047446 */ /* 0x0c0fe40007800910 */
[----:B------:R-:W-:Y:S02]  /*0860*/  ISETP.GE.U32.AND P0, PT, R9, R16, PT ;  /* 0x000000100900720c */ /* 0x000fe40003f06070 */
[----:B------:R-:W-:Y:S02]  /*0870*/  VIMNMX R4, PT, PT, R4, 0x46a00000, PT ;  /* 0x46a0000004047848 */ /* 0x000fe40003fe0100 */
[----:B------:R-:W-:-:S05]  /*0880*/  SEL R9, R12, 0x63400000, !P0 ;  /* 0x634000000c097807 */ /* 0x000fca0004000000 */
[----:B------:R-:W-:Y:S02]  /*0890*/  IMAD.IADD R9, R4, 0x1, -R9 ;  /* 0x0000000104097824 */ /* 0x000fe400078e0a09 */
[----:B------:R-:W-:Y:S02]  /*08a0*/  IMAD.MOV.U32 R4, RZ, RZ, RZ ;  /* 0x000000ffff047224 */ /* 0x000fe400078e00ff */
[----:B------:R-:W-:-:S06]  /*08b0*/  VIADD R5, R9, 0x7fe00000 ;  /* 0x7fe0000009057836 */ /* 0x000fcc0000000000 */
[----:B------:R-:W-:-:S10]  /*08c0*/  DMUL R12, R14, R4 ;  /* 0x000000040e0c7228 */ /* 0x000fd40000000000 */
[----:B------:R-:W-:-:S13]  /*08d0*/  FSETP.GTU.AND P0, PT, |R13|, 1.469367938527859385e-39, PT ;  /* 0x001000000d00780b */ /* 0x000fda0003f0c200 */
[----:B------:R-:W-:Y:S05]  /*08e0*/  @P0 BRA `(.L_x_17) ;  /* 0x0000000000940947 */ /* 0x000fea0003800000 */
[----:B------:R-:W-:Y:S01]  /*08f0*/  DFMA R2, R14, -R2, R10 ;  /* 0x800000020e02722b */ /* 0x000fe2000000000a */
[----:B------:R-:W-:-:S09]  /*0900*/  IMAD.MOV.U32 R4, RZ, RZ, RZ ;  /* 0x000000ffff047224 */ /* 0x000fd200078e00ff */
[C---:B------:R-:W-:Y:S02]  /*0910*/  FSETP.NEU.AND P0, PT, R3.reuse, RZ, PT ;  /* 0x000000ff0300720b */ /* 0x040fe40003f0d000 */
[----:B------:R-:W-:-:S04]  /*0920*/  LOP3.LUT R7, R3, 0x80000000, R7, 0x48, !PT ;  /* 0x8000000003077812 */ /* 0x000fc800078e4807 */
[----:B------:R-:W-:-:S07]  /*0930*/  LOP3.LUT R5, R7, R5, RZ, 0xfc, !PT ;  /* 0x0000000507057212 */ /* 0x000fce00078efcff */
[----:B------:R-:W-:Y:S05]  /*0940*/  @!P0 BRA `(.L_x_17) ;  /* 0x00000000007c8947 */ /* 0x000fea0003800000 */
[----:B------:R-:W-:Y:S01]  /*0950*/  IMAD.MOV R3, RZ, RZ, -R9 ;  /* 0x000000ffff037224 */ /* 0x000fe200078e0a09 */
[----:B------:R-:W-:Y:S01]  /*0960*/  DMUL.RP R4, R14, R4 ;  /* 0x000000040e047228 */ /* 0x000fe20000008000 */
[----:B------:R-:W-:-:S06]  /*0970*/  IMAD.MOV.U32 R2, RZ, RZ, RZ ;  /* 0x000000ffff027224 */ /* 0x000fcc00078e00ff */
[----:B------:R-:W-:-:S03]  /*0980*/  DFMA R2, R12, -R2, R14 ;  /* 0x800000020c02722b */ /* 0x000fc6000000000e */
[----:B------:R-:W-:-:S03]  /*0990*/  LOP3.LUT R7, R5, R7, RZ, 0x3c, !PT ;  /* 0x0000000705077212 */ /* 0x000fc600078e3cff */
[----:B------:R-:W-:-:S04]  /*09a0*/  IADD3 R2, PT, PT, -R9, -0x43300000, RZ ;  /* 0xbcd0000009027810 */ /* 0x000fc80007ffe1ff */
[----:B------:R-:W-:-:S04]  /*09b0*/  FSETP.NEU.AND P0, PT, |R3|, R2, PT ;  /* 0x000000020300720b */ /* 0x000fc80003f0d200 */
[----:B------:R-:W-:Y:S02]  /*09c0*/  FSEL R12, R4, R12, !P0 ;  /* 0x0000000c040c7208 */ /* 0x000fe40004000000 */
[----:B------:R-:W-:Y:S01]  /*09d0*/  FSEL R13, R7, R13, !P0 ;  /* 0x0000000d070d7208 */ /* 0x000fe20004000000 */
[----:B------:R-:W-:Y:S06]  /*09e0*/  BRA `(.L_x_17) ;  /* 0x0000000000547947 */ /* 0x000fec0003800000 */
.L_x_16:
[----:B------:R-:W-:-:S14]  /*09f0*/  DSETP.NAN.AND P0, PT, R4, R4, PT ;  /* 0x000000040400722a */ /* 0x000fdc0003f08000 */
[----:B------:R-:W-:Y:S05]  /*0a00*/  @P0 BRA `(.L_x_18) ;  /* 0x0000000000440947 */ /* 0x000fea0003800000 */
[----:B------:R-:W-:-:S14]  /*0a10*/  DSETP.NAN.AND P0, PT, R6, R6, PT ;  /* 0x000000060600722a */ /* 0x000fdc0003f08000 */
[----:B------:R-:W-:Y:S05]  /*0a20*/  @P0 BRA `(.L_x_19) ;  /* 0x0000000000300947 */ /* 0x000fea0003800000 */
[----:B------:R-:W-:Y:S01]  /*0a30*/  ISETP.NE.AND P0, PT, R21, R20, PT ;  /* 0x000000141500720c */ /* 0x000fe20003f05270 */
[----:B------:R-:W-:Y:S02]  /*0a40*/  IMAD.MOV.U32 R12, RZ, RZ, 0x0 ;  /* 0x00000000ff0c7424 */ /* 0x000fe400078e00ff */
[----:B------:R-:W-:-:S10]  /*0a50*/  IMAD.MOV.U32 R13, RZ, RZ, -0x80000 ;  /* 0xfff80000ff0d7424 */ /* 0x000fd400078e00ff */
[----:B------:R-:W-:Y:S05]  /*0a60*/  @!P0 BRA `(.L_x_17) ;  /* 0x0000000000348947 */ /* 0x000fea0003800000 */
[----:B------:R-:W-:Y:S02]  /*0a70*/  ISETP.NE.AND P0, PT, R21, 0x7ff00000, PT ;  /* 0x7ff000001500780c */ /* 0x000fe40003f05270 */
[----:B------:R-:W-:Y:S02]  /*0a80*/  LOP3.LUT R13, R5, 0x80000000, R7, 0x48, !PT ;  /* 0x80000000050d7812 */ /* 0x000fe400078e4807 */
[----:B------:R-:W-:-:S13]  /*0a90*/  ISETP.EQ.OR P0, PT, R20, RZ, !P0 ;  /* 0x000000ff1400720c */ /* 0x000fda0004702670 */
[----:B------:R-:W-:Y:S01]  /*0aa0*/  @P0 LOP3.LUT R2, R13, 0x7ff00000, RZ, 0xfc, !PT ;  /* 0x7ff000000d020812 */ /* 0x000fe200078efcff */
[----:B------:R-:W-:Y:S02]  /*0ab0*/  @!P0 IMAD.MOV.U32 R12, RZ, RZ, RZ ;  /* 0x000000ffff0c8224 */ /* 0x000fe400078e00ff */
[----:B------:R-:W-:Y:S02]  /*0ac0*/  @P0 IMAD.MOV.U32 R12, RZ, RZ, RZ ;  /* 0x000000ffff0c0224 */ /* 0x000fe400078e00ff */
[----:B------:R-:W-:Y:S01]  /*0ad0*/  @P0 IMAD.MOV.U32 R13, RZ, RZ, R2 ;  /* 0x000000ffff0d0224 */ /* 0x000fe200078e0002 */
[----:B------:R-:W-:Y:S06]  /*0ae0*/  BRA `(.L_x_17) ;  /* 0x0000000000147947 */ /* 0x000fec0003800000 */
.L_x_19:
[----:B------:R-:W-:Y:S01]  /*0af0*/  LOP3.LUT R13, R7, 0x80000, RZ, 0xfc, !PT ;  /* 0x00080000070d7812 */ /* 0x000fe200078efcff */
[----:B------:R-:W-:Y:S01]  /*0b00*/  IMAD.MOV.U32 R12, RZ, RZ, R6 ;  /* 0x000000ffff0c7224 */ /* 0x000fe200078e0006 */
[----:B------:R-:W-:Y:S06]  /*0b10*/  BRA `(.L_x_17) ;  /* 0x0000000000087947 */ /* 0x000fec0003800000 */
.L_x_18:
[----:B------:R-:W-:Y:S01]  /*0b20*/  LOP3.LUT R13, R5, 0x80000, RZ, 0xfc, !PT ;  /* 0x00080000050d7812 */ /* 0x000fe200078efcff */
[----:B------:R-:W-:-:S07]  /*0b30*/  IMAD.MOV.U32 R12, RZ, RZ, R4 ;  /* 0x000000ffff0c7224 */ /* 0x000fce00078e0004 */
.L_x_17:
[----:B------:R-:W-:Y:S05]  /*0b40*/  BSYNC.RECONVERGENT B1 ;  /* 0x0000000000017941 */ /* 0x000fea0003800200 */
.L_x_15:
[----:B------:R-:W-:Y:S02]  /*0b50*/  IMAD.MOV.U32 R2, RZ, RZ, R0 ;  /* 0x000000ffff027224 */ /* 0x000fe400078e0000 */
[----:B------:R-:W-:-:S04]  /*0b60*/  IMAD.MOV.U32 R3, RZ, RZ, 0x0 ;  /* 0x00000000ff037424 */ /* 0x000fc800078e00ff */
[----:B------:R-:W-:Y:S05]  /*0b70*/  RET.REL.NODEC R2 `(_Z7cu_funcPdS_j) ;  /* 0xfffffff402207950 */ /* 0x000fea0003c3ffff */
        .type           $_Z7cu_funcPdS_j$__internal_trig_reduction_slowpathd,@function
        .size           $_Z7cu_funcPdS_j$__internal_trig_reduction_slowpathd,(.L_x_31 - $_Z7cu_funcPdS_j$__internal_trig_reduction_slowpathd)
$_Z7cu_funcPdS_j$__internal_trig_reduction_slowpathd:
[--C-:B------:R-:W-:Y:S01]  /*0b80*/  SHF.R.U32.HI R0, RZ, 0x14, R7.reuse ;  /* 0x00000014ff007819 */ /* 0x100fe20000011607 */
[----:B------:R-:W-:Y:S02]  /*0b90*/  IMAD.MOV.U32 R11, RZ, RZ, R6 ;  /* 0x000000ffff0b7224 */ /* 0x000fe400078e0006 */
[----:B------:R-:W-:Y:S01]  /*0ba0*/  IMAD.MOV.U32 R16, RZ, RZ, R7 ;  /* 0x000000ffff107224 */ /* 0x000fe200078e0007 */
[----:B------:R-:W-:Y:S01]  /*0bb0*/  LOP3.LUT R2, R0, 0x7ff, RZ, 0xc0, !PT ;  /* 0x000007ff00027812 */ /* 0x000fe200078ec0ff */
[----:B------:R-:W-:-:S03]  /*0bc0*/  IMAD.MOV.U32 R3, RZ, RZ, RZ ;  /* 0x000000ffff037224 */ /* 0x000fc600078e00ff */
[----:B------:R-:W-:-:S13]  /*0bd0*/  ISETP.NE.AND P0, PT, R2, 0x7ff, PT ;  /* 0x000007ff0200780c */ /* 0x000fda0003f05270 */
[----:B------:R-:W-:Y:S05]  /*0be0*/  @!P0 BRA `(.L_x_20) ;  /* 0x00000008004c8947 */ /* 0x000fea0003800000 */
[----:B------:R-:W-:Y:S01]  /*0bf0*/  VIADD R2, R2, 0xfffffc00 ;  /* 0xfffffc0002027836 */ /* 0x000fe20000000000 */
[----:B------:R-:W-:Y:S01]  /*0c00*/  BSSY.RECONVERGENT B1, `(.L_x_21) ;  /* 0x0000030000017945 */ /* 0x000fe20003800200 */
[----:B------:R-:W-:Y:S01]  /*0c10*/  IMAD.MOV.U32 R9, RZ, RZ, R7 ;  /* 0x000000ffff097224 */ /* 0x000fe200078e0007 */
[----:B------:R-:W-:Y:S02]  /*0c20*/  CS2R R12, SRZ ;  /* 0x00000000000c7805 */ /* 0x000fe4000001ff00 */
[----:B------:R-:W-:Y:S02]  /*0c30*/  SHF.R.U32.HI R17, RZ, 0x6, R2 ;  /* 0x00000006ff117819 */ /* 0x000fe40000011602 */
[----:B------:R-:W-:Y:S02]  /*0c40*/  ISETP.GE.U32.AND P0, PT, R2, 0x80, PT ;  /* 0x000000800200780c */ /* 0x000fe40003f06070 */
[C---:B------:R-:W-:Y:S02]  /*0c50*/  IADD3 R4, PT, PT, -R17.reuse, 0x13, RZ ;  /* 0x0000001311047810 */ /* 0x040fe40007ffe1ff */
[----:B------:R-:W-:-:S02]  /*0c60*/  IADD3 R5, PT, PT, -R17, 0xf, RZ ;  /* 0x0000000f11057810 */ /* 0x000fc40007ffe1ff */
[----:B------:R-:W-:-:S04]  /*0c70*/  SEL R4, R4, 0x12, P0 ;  /* 0x0000001204047807 */ /* 0x000fc80000000000 */
[----:B------:R-:W-:-:S13]  /*0c80*/  ISETP.GE.AND P0, PT, R5, R4, PT ;  /* 0x000000040500720c */ /* 0x000fda0003f06270 */
[----:B------:R-:W-:Y:S05]  /*0c90*/  @P0 BRA `(.L_x_22) ;  /* 0x0000000000980947 */ /* 0x000fea0003800000 */
[----:B------:R-:W0:Y:S01]  /*0ca0*/  LDC.64 R14, c[0x0][0x358] ;  /* 0x0000d600ff0e7b82 */ /* 0x000e220000000a00 */
[C---:B------:R-:W-:Y:S01]  /*0cb0*/  SHF.L.U64.HI R19, R11.reuse, 0xb, R16 ;  /* 0x0000000b0b137819 */ /* 0x040fe20000010210 */
[----:B------:R-:W-:Y:S01]  /*0cc0*/  BSSY.RECONVERGENT B2, `(.L_x_23) ;  /* 0x0000022000027945 */ /* 0x000fe20003800200 */
[----:B------:R-:W-:Y:S01]  /*0cd0*/  IMAD.SHL.U32 R11, R11, 0x800, RZ ;  /* 0x000008000b0b7824 */ /* 0x000fe200078e00ff */
[----:B------:R-:W-:Y:S01]  /*0ce0*/  IADD3 R16, PT, PT, RZ, -R17, -R4 ;  /* 0x80000011ff107210 */ /* 0x000fe20007ffe804 */
[----:B------:R-:W-:Y:S01]  /*0cf0*/  IMAD.MOV.U32 R18, RZ, RZ, RZ ;  /* 0x000000ffff127224 */ /* 0x000fe200078e00ff */
[----:B------:R-:W-:Y:S02]  /*0d00*/  CS2R R12, SRZ ;  /* 0x00000000000c7805 */ /* 0x000fe4000001ff00 */
[----:B------:R-:W-:-:S07]  /*0d10*/  LOP3.LUT R19, R19, 0x80000000, RZ, 0xfc, !PT ;  /* 0x8000000013137812 */ /* 0x000fce00078efcff */
.L_x_24:
[----:B------:R-:W1:Y:S01]  /*0d20*/  LDC.64 R2, c[0x4][RZ] ;  /* 0x01000000ff027b82 */ /* 0x000e620000000a00 */
[----:B0-----:R-:W-:Y:S02]  /*0d30*/  R2UR UR6, R14 ;  /* 0x000000000e0672ca */ /* 0x001fe400000e0000 */
[----:B------:R-:W-:Y:S01]  /*0d40*/  R2UR UR7, R15 ;  /* 0x000000000f0772ca */ /* 0x000fe200000e0000 */
[----:B-1----:R-:W-:-:S12]  /*0d50*/  IMAD.WIDE R2, R5, 0x8, R2 ;  /* 0x0000000805027825 */ /* 0x002fd800078e0202 */
[----:B------:R-:W2:Y:S01]  /*0d60*/  LDG.E.64.CONSTANT R2, desc[UR6][R2.64] ;  /* 0x0000000602027981 */ /* 0x000ea2000c1e9b00 */
[----:B------:R-:W-:Y:S02]  /*0d70*/  VIADD R16, R16, 0x1 ;  /* 0x0000000110107836 */ /* 0x000fe40000000000 */
[----:B------:R-:W-:Y:S02]  /*0d80*/  VIADD R5, R5, 0x1 ;  /* 0x0000000105057836 */ /* 0x000fe40000000000 */
[----:B--2---:R-:W-:-:S04]  /*0d90*/  IMAD.WIDE.U32 R12, P2, R2, R11, R12 ;  /* 0x0000000b020c7225 */ /* 0x004fc8000784000c */
[----:B------:R-:W-:Y:S02]  /*0da0*/  IMAD R21, R2, R19, RZ ;  /* 0x0000001302157224 */ /* 0x000fe400078e02ff */
[CC--:B------:R-:W-:Y:S02]  /*0db0*/  IMAD R20, R3.reuse, R11.reuse, RZ ;  /* 0x0000000b03147224 */ /* 0x0c0fe400078e02ff */
[----:B------:R-:W-:Y:S01]  /*0dc0*/  IMAD.HI.U32 R23, R3, R11, RZ ;  /* 0x0000000b03177227 */ /* 0x000fe200078e00ff */
[----:B------:R-:W-:-:S03]  /*0dd0*/  IADD3 R13, P0, PT, R21, R13, RZ ;  /* 0x0000000d150d7210 */ /* 0x000fc60007f1e0ff */
[----:B------:R-:W-:Y:S01]  /*0de0*/  IMAD R21, R18, 0x8, R1 ;  /* 0x0000000812157824 */ /* 0x000fe200078e0201 */
[----:B------:R-:W-:Y:S01]  /*0df0*/  IADD3 R13, P1, PT, R20, R13, RZ ;  /* 0x0000000d140d7210 */ /* 0x000fe20007f3e0ff */
[----:B------:R-:W-:-:S04]  /*0e00*/  IMAD.HI.U32 R20, R2, R19, RZ ;  /* 0x0000001302147227 */ /* 0x000fc800078e00ff */
[----:B------:R-:W-:Y:S01]  /*0e10*/  IMAD.X R2, RZ, RZ, R20, P2 ;  /* 0x000000ffff027224 */ /* 0x000fe200010e0614 */
[----:B------:R0:W-:Y:S01]  /*0e20*/  STL.64 [R21], R12 ;  /* 0x0000000c15007387 */ /* 0x0001e20000100a00 */
[----:B------:R-:W-:-:S03]  /*0e30*/  IMAD.HI.U32 R20, R3, R19, RZ ;  /* 0x0000001303147227 */ /* 0x000fc600078e00ff */
[----:B------:R-:W-:Y:S01]  /*0e40*/  IADD3.X R2, P0, PT, R23, R2, RZ, P0, !PT ;  /* 0x0000000217027210 */ /* 0x000fe2000071e4ff */
[----:B------:R-:W-:Y:S02]  /*0e50*/  IMAD R3, R3, R19, RZ ;  /* 0x0000001303037224 */ /* 0x000fe400078e02ff */
[----:B------:R-:W-:-:S03]  /*0e60*/  VIADD R18, R18, 0x1 ;  /* 0x0000000112127836 */ /* 0x000fc60000000000 */
[----:B------:R-:W-:Y:S01]  /*0e70*/  IADD3.X R3, P1, PT, R3, R2, RZ, P1, !PT ;  /* 0x0000000203037210 */ /* 0x000fe20000f3e4ff */
[----:B------:R-:W-:Y:S01]  /*0e80*/  IMAD.X R2, RZ, RZ, R20, P0 ;  /* 0x000000ffff027224 */ /* 0x000fe200000e0614 */
[----:B------:R-:W-:-:S03]  /*0e90*/  ISETP.NE.AND P0, PT, R16, -0xf, PT ;  /* 0xfffffff11000780c */ /* 0x000fc60003f05270 */
[----:B------:R-:W-:Y:S02]  /*0ea0*/  IMAD.X R2, RZ, RZ, R2, P1 ;  /* 0x000000ffff027224 */ /* 0x000fe400008e0602 */
[----:B0-----:R-:W-:Y:S02]  /*0eb0*/  IMAD.MOV.U32 R12, RZ, RZ, R3 ;  /* 0x000000ffff0c7224 */ /* 0x001fe400078e0003 */
[----:B------:R-:W-:-:S06]  /*0ec0*/  IMAD.MOV.U32 R13, RZ, RZ, R2 ;  /* 0x000000ffff0d7224 */ /* 0x000fcc00078e0002 */
[----:B------:R-:W-:Y:S05]  /*0ed0*/  @P0 BRA `(.L_x_24) ;  /* 0xfffffffc00900947 */ /* 0x000fea000383ffff */
[----:B------:R-:W-:Y:S05]  /*0ee0*/  BSYNC.RECONVERGENT B2 ;  /* 0x0000000000027941 */ /* 0x000fea0003800200 */
.L_x_23:
[----:B------:R-:W-:-:S07]  /*0ef0*/  IMAD.MOV.U32 R5, RZ, RZ, R4 ;  /* 0x000000ffff057224 */ /* 0x000fce00078e0004 */
.L_x_22:
[----:B------:R-:W-:Y:S05]  /*0f00*/  BSYNC.RECONVERGENT B1 ;  /* 0x0000000000017941 */ /* 0x000fea0003800200 */
.L_x_21:
[----:B------:R-:W-:Y:S01]  /*0f10*/  LOP3.LUT P0, R23, R0, 0x3f, RZ, 0xc0, !PT ;  /* 0x0000003f00177812 */ /* 0x000fe2000780c0ff */
[----:B------:R-:W-:-:S04]  /*0f20*/  IMAD.IADD R2, R17, 0x1, R5 ;  /* 0x0000000111027824 */ /* 0x000fc800078e0205 */
[----:B------:R-:W-:-:S05]  /*0f30*/  IMAD.U32 R25, R2, 0x8, R1 ;  /* 0x0000000802197824 */ /* 0x000fca00078e0001 */
[----:B------:R0:W-:Y:S04]  /*0f40*/  STL.64 [R25+-0x78], R12 ;  /* 0xffff880c19007387 */ /* 0x0001e80000100a00 */
[----:B------:R-:W2:Y:S04]  /*0f50*/  @P0 LDL.64 R14, [R1+0x8] ;  /* 0x00000800010e0983 */ /* 0x000ea80000100a00 */
[----:B------:R-:W3:Y:S04]  /*0f60*/  LDL.64 R4, [R1+0x10] ;  /* 0x0000100001047983 */ /* 0x000ee80000100a00 */
[----:B------:R-:W4:Y:S01]  /*0f70*/  LDL.64 R2, [R1+0x18] ;  /* 0x0000180001027983 */ /* 0x000f220000100a00 */
[----:B------:R-:W-:Y:S01]  /*0f80*/  @P0 LOP3.LUT R0, R0, 0x3f, RZ, 0xc, !PT ;  /* 0x0000003f00000812 */ /* 0x000fe200078e0cff */
[----:B------:R-:W-:Y:S01]  /*0f90*/  BSSY.RECONVERGENT B1, `(.L_x_25) ;  /* 0x0000034000017945 */ /* 0x000fe20003800200 */
[----:B--2---:R-:W-:-:S02]  /*0fa0*/  @P0 SHF.R.U64 R11, R14, 0x1, R15 ;  /* 0x000000010e0b0819 */ /* 0x004fc4000000120f */
[----:B------:R-:W-:Y:S02]  /*0fb0*/  @P0 SHF.R.U32.HI R15, RZ, 0x1, R15 ;  /* 0x00000001ff0f0819 */ /* 0x000fe4000001160f */
[CC--:B---3--:R-:W-:Y:S02]  /*0fc0*/  @P0 SHF.L.U32 R14, R4.reuse, R23.reuse, RZ ;  /* 0x00000017040e0219 */ /* 0x0c8fe400000006ff */
[----:B------:R-:W-:Y:S02]  /*0fd0*/  @P0 SHF.R.U64 R11, R11, R0, R15 ;  /* 0x000000000b0b0219 */ /* 0x000fe4000000120f */
[--C-:B------:R-:W-:Y:S02]  /*0fe0*/  @P0 SHF.R.U32.HI R21, RZ, 0x1, R5.reuse ;  /* 0x00000001ff150819 */ /* 0x100fe40000011605 */
[C-C-:B------:R-:W-:Y:S02]  /*0ff0*/  @P0 SHF.R.U64 R19, R4.reuse, 0x1, R5.reuse ;  /* 0x0000000104130819 */ /* 0x140fe40000001205 */
[----:B------:R-:W-:-:S02]  /*1000*/  @P0 SHF.L.U64.HI R17, R4, R23, R5 ;  /* 0x0000001704110219 */ /* 0x000fc40000010205 */
[-C--:B0-----:R-:W-:Y:S02]  /*1010*/  @P0 SHF.R.U32.HI R12, RZ, R0.reuse, R15 ;  /* 0x00000000ff0c0219 */ /* 0x081fe4000001160f */
[----:B------:R-:W-:Y:S02]  /*1020*/  @P0 LOP3.LUT R4, R14, R11, RZ, 0xfc, !PT ;  /* 0x0000000b0e040212 */ /* 0x000fe400078efcff */
[-C--:B----4-:R-:W-:Y:S02]  /*1030*/  @P0 SHF.L.U32 R13, R2, R23.reuse, RZ ;  /* 0x00000017020d0219 */ /* 0x090fe400000006ff */
[----:B------:R-:W-:Y:S01]  /*1040*/  @P0 SHF.R.U64 R16, R19, R0, R21 ;  /* 0x0000000013100219 */ /* 0x000fe20000001215 */
[----:B------:R-:W-:Y:S01]  /*1050*/  IMAD.SHL.U32 R14, R4, 0x4, RZ ;  /* 0x00000004040e7824 */ /* 0x000fe200078e00ff */
[----:B------:R-:W-:Y:S02]  /*1060*/  @P0 LOP3.LUT R5, R17, R12, RZ, 0xfc, !PT ;  /* 0x0000000c11050212 */ /* 0x000fe400078efcff */
[----:B------:R-:W-:-:S02]  /*1070*/  @P0 SHF.L.U64.HI R23, R2, R23, R3 ;  /* 0x0000001702170219 */ /* 0x000fc40000010203 */
[----:B------:R-:W-:Y:S02]  /*1080*/  @P0 LOP3.LUT R2, R13, R16, RZ, 0xfc, !PT ;  /* 0x000000100d020212 */ /* 0x000fe400078efcff */
[----:B------:R-:W-:Y:S02]  /*1090*/  @P0 SHF.R.U32.HI R0, RZ, R0, R21 ;  /* 0x00000000ff000219 */ /* 0x000fe40000011615 */
[----:B------:R-:W-:Y:S02]  /*10a0*/  SHF.L.U64.HI R16, R4, 0x2, R5 ;  /* 0x0000000204107819 */ /* 0x000fe40000010205 */
[----:B------:R-:W-:Y:S02]  /*10b0*/  @P0 LOP3.LUT R3, R23, R0, RZ, 0xfc, !PT ;  /* 0x0000000017030212 */ /* 0x000fe400078efcff */
[----:B------:R-:W-:Y:S02]  /*10c0*/  SHF.L.W.U32.HI R5, R5, 0x2, R2 ;  /* 0x0000000205057819 */ /* 0x000fe40000010e02 */
[----:B------:R-:W-:-:S02]  /*10d0*/  IADD3 RZ, P0, PT, RZ, -R14, RZ ;  /* 0x8000000effff7210 */ /* 0x000fc40007f1e0ff */
[----:B------:R-:W-:Y:S02]  /*10e0*/  LOP3.LUT R0, RZ, R16, RZ, 0x33, !PT ;  /* 0x00000010ff007212 */ /* 0x000fe400078e33ff */
[----:B------:R-:W-:Y:S02]  /*10f0*/  SHF.L.W.U32.HI R2, R2, 0x2, R3 ;  /* 0x0000000202027819 */ /* 0x000fe40000010e03 */
[----:B------:R-:W-:Y:S02]  /*1100*/  LOP3.LUT R4, RZ, R5, RZ, 0x33, !PT ;  /* 0x00000005ff047212 */ /* 0x000fe400078e33ff */
[----:B------:R-:W-:Y:S02]  /*1110*/  IADD3.X R11, P0, PT, RZ, R0, RZ, P0, !PT ;  /* 0x00000000ff0b7210 */ /* 0x000fe4000071e4ff */
[----:B------:R-:W-:Y:S02]  /*1120*/  LOP3.LUT R12, RZ, R2, RZ, 0x33, !PT ;  /* 0x00000002ff0c7212 */ /* 0x000fe400078e33ff */
[----:B------:R-:W-:-:S02]  /*1130*/  IADD3.X R0, P1, PT, RZ, R4, RZ, P0, !PT ;  /* 0x00000004ff007210 */ /* 0x000fc4000073e4ff */
[----:B------:R-:W-:-:S03]  /*1140*/  ISETP.GT.U32.AND P2, PT, R5, -0x1, PT ;  /* 0xffffffff0500780c */ /* 0x000fc60003f44070 */
[----:B------:R-:W-:Y:S01]  /*1150*/  IMAD.X R13, RZ, RZ, R12, P1 ;  /* 0x000000ffff0d7224 */ /* 0x000fe200008e060c */
[----:B------:R-:W-:-:S04]  /*1160*/  ISETP.GT.AND.EX P0, PT, R2, -0x1, PT, P2 ;  /* 0xffffffff0200780c */ /* 0x000fc80003f04320 */
[----:B------:R-:W-:Y:S02]  /*1170*/  SEL R4, R2, R13, P0 ;  /* 0x0000000d02047207 */ /* 0x000fe40000000000 */
[----:B------:R-:W-:Y:S02]  /*1180*/  SEL R15, R5, R0, P0 ;  /* 0x00000000050f7207 */ /* 0x000fe40000000000 */
[----:B------:R-:W-:Y:S02]  /*1190*/  ISETP.NE.U32.AND P1, PT, R4, RZ, PT ;  /* 0x000000ff0400720c */ /* 0x000fe40003f25070 */
[----:B------:R-:W-:Y:S02]  /*11a0*/  SEL R11, R16, R11, P0 ;  /* 0x0000000b100b7207 */ /* 0x000fe40000000000 */
[----:B------:R-:W-:Y:S01]  /*11b0*/  SEL R5, R15, R4, !P1 ;  /* 0x000000040f057207 */ /* 0x000fe20004800000 */
[----:B------:R-:W-:-:S05]  /*11c0*/  @!P0 IMAD.MOV R14, RZ, RZ, -R14 ;  /* 0x000000ffff0e8224 */ /* 0x000fca00078e0a0e */
[----:B------:R-:W0:Y:S02]  /*11d0*/  FLO.U32 R5, R5 ;  /* 0x0000000500057300 */ /* 0x000e2400000e0000 */
[C---:B0-----:R-:W-:Y:S02]  /*11e0*/  IADD3 R12, PT, PT, -R5.reuse, 0x1f, RZ ;  /* 0x0000001f050c7810 */ /* 0x041fe40007ffe1ff */
[----:B------:R-:W-:-:S03]  /*11f0*/  IADD3 R0, PT, PT, -R5, 0x3f, RZ ;  /* 0x0000003f05007810 */ /* 0x000fc60007ffe1ff */
[----:B------:R-:W-:-:S05]  /*1200*/  @P1 IMAD.MOV R0, RZ, RZ, R12 ;  /* 0x000000ffff001224 */ /* 0x000fca00078e020c */
[----:B------:R-:W-:-:S13]  /*1210*/  ISETP.NE.AND P1, PT, R0, RZ, PT ;  /* 0x000000ff0000720c */ /* 0x000fda0003f25270 */
[----:B------:R-:W-:Y:S05]  /*1220*/  @!P1 BRA `(.L_x_26) ;  /* 0x0000000000289947 */ /* 0x000fea0003800000 */
[--C-:B------:R-:W-:Y:S02]  /*1230*/  SHF.R.U64 R12, R14, 0x1, R11.reuse ;  /* 0x000000010e0c7819 */ /* 0x100fe4000000120b */
[C---:B------:R-:W-:Y:S02]  /*1240*/  LOP3.LUT R5, R0.reuse, 0x3f, RZ, 0xc0, !PT ;  /* 0x0000003f00057812 */ /* 0x040fe400078ec0ff */
[----:B------:R-:W-:Y:S02]  /*1250*/  SHF.R.U32.HI R14, RZ, 0x1, R11 ;  /* 0x00000001ff0e7819 */ /* 0x000fe4000001160b */
[----:B------:R-:W-:Y:S02]  /*1260*/  LOP3.LUT R11, R0, 0x3f, RZ, 0xc, !PT ;  /* 0x0000003f000b7812 */ /* 0x000fe400078e0cff */
[CC--:B------:R-:W-:Y:S02]  /*1270*/  SHF.L.U64.HI R16, R15.reuse, R5.reuse, R4 ;  /* 0x000000050f107219 */ /* 0x0c0fe40000010204 */
[----:B------:R-:W-:-:S02]  /*1280*/  SHF.L.U32 R5, R15, R5, RZ ;  /* 0x000000050f057219 */ /* 0x000fc400000006ff */
[-CC-:B------:R-:W-:Y:S02]  /*1290*/  SHF.R.U64 R4, R12, R11.reuse, R14.reuse ;  /* 0x0000000b0c047219 */ /* 0x180fe4000000120e */
[----:B------:R-:W-:Y:S02]  /*12a0*/  SHF.R.U32.HI R11, RZ, R11, R14 ;  /* 0x0000000bff0b7219 */ /* 0x000fe4000001160e */
[----:B------:R-:W-:Y:S02]  /*12b0*/  LOP3.LUT R15, R5, R4, RZ, 0xfc, !PT ;  /* 0x00000004050f7212 */ /* 0x000fe400078efcff */
[----:B------:R-:W-:-:S07]  /*12c0*/  LOP3.LUT R4, R16, R11, RZ, 0xfc, !PT ;  /* 0x0000000b10047212 */ /* 0x000fce00078efcff */
.L_x_26:
[----:B------:R-:W-:Y:S05]  /*12d0*/  BSYNC.RECONVERGENT B1 ;  /* 0x0000000000017941 */ /* 0x000fea0003800200 */
.L_x_25:
[----:B------:R-:W-:Y:S01]  /*12e0*/  IMAD.WIDE.U32 R16, R15, 0x2168c235, RZ ;  /* 0x2168c2350f107825 */ /* 0x000fe200078e00ff */
[----:B------:R-:W-:-:S03]  /*12f0*/  SHF.R.U32.HI R3, RZ, 0x1e, R3 ;  /* 0x0000001eff037819 */ /* 0x000fc60000011603 */
[----:B------:R-:W-:Y:S01]  /*1300*/  IMAD.MOV.U32 R12, RZ, RZ, R17 ;  /* 0x000000ffff0c7224 */ /* 0x000fe200078e0011 */
[----:B------:R-:W-:Y:S01]  /*1310*/  IADD3 RZ, P1, PT, R16, R16, RZ ;  /* 0x0000001010ff7210 */ /* 0x000fe20007f3e0ff */
[----:B------:R-:W-:Y:S01]  /*1320*/  IMAD.MOV.U32 R13, RZ, RZ, RZ ;  /* 0x000000ffff0d7224 */ /* 0x000fe200078e00ff */
[----:B------:R-:W-:Y:S01]  /*1330*/  LEA.HI R3, R2, R3, RZ, 0x1 ;  /* 0x0000000302037211 */ /* 0x000fe200078f08ff */
[----:B------:R-:W-:-:S04]  /*1340*/  IMAD.HI.U32 R5, R4, -0x36f0255e, RZ ;  /* 0xc90fdaa204057827 */ /* 0x000fc800078e00ff */
[----:B------:R-:W-:-:S04]  /*1350*/  IMAD.WIDE.U32 R12, R15, -0x36f0255e, R12 ;  /* 0xc90fdaa20f0c7825 */ /* 0x000fc800078e000c */
[C---:B------:R-:W-:Y:S02]  /*1360*/  IMAD R11, R4.reuse, -0x36f0255e, RZ ;  /* 0xc90fdaa2040b7824 */ /* 0x040fe400078e02ff */
[----:B------:R-:W-:-:S04]  /*1370*/  IMAD.WIDE.U32 R12, P2, R4, 0x2168c235, R12 ;  /* 0x2168c235040c7825 */ /* 0x000fc8000784000c */
[----:B------:R-:W-:Y:S01]  /*1380*/  IMAD.X R4, RZ, RZ, R5, P2 ;  /* 0x000000ffff047224 */ /* 0x000fe200010e0605 */
[----:B------:R-:W-:Y:S02]  /*1390*/  IADD3 R5, P2, PT, R11, R13, RZ ;  /* 0x0000000d0b057210 */ /* 0x000fe40007f5e0ff */
[----:B------:R-:W-:Y:S02]  /*13a0*/  IADD3.X RZ, P1, PT, R12, R12, RZ, P1, !PT ;  /* 0x0000000c0cff7210 */ /* 0x000fe40000f3e4ff */
[C---:B------:R-:W-:Y:S01]  /*13b0*/  ISETP.GT.U32.AND P3, PT, R5.reuse, RZ, PT ;  /* 0x000000ff0500720c */ /* 0x040fe20003f64070 */
[----:B------:R-:W-:Y:S01]  /*13c0*/  IMAD.X R4, RZ, RZ, R4, P2 ;  /* 0x000000ffff047224 */ /* 0x000fe200010e0604 */
[----:B------:R-:W-:-:S04]  /*13d0*/  IADD3.X R12, P2, PT, R5, R5, RZ, P1, !PT ;  /* 0x00000005050c7210 */ /* 0x000fc80000f5e4ff */
[C---:B------:R-:W-:Y:S01]  /*13e0*/  ISETP.GT.AND.EX P1, PT, R4.reuse, RZ, PT, P3 ;  /* 0x000000ff0400720c */ /* 0x040fe20003f24330 */
[----:B------:R-:W-:-:S03]  /*13f0*/  IMAD.X R11, R4, 0x1, R4, P2 ;  /* 0x00000001040b7824 */ /* 0x000fc600010e0604 */
[----:B------:R-:W-:Y:S02]  /*1400*/  SEL R5, R12, R5, P1 ;  /* 0x000000050c057207 */ /* 0x000fe40000800000 */
[----:B------:R-:W-:Y:S02]  /*1410*/  SEL R11, R11, R4, P1 ;  /* 0x000000040b0b7207 */ /* 0x000fe40000800000 */
[----:B------:R-:W-:-:S05]  /*1420*/  IADD3 R5, P2, PT, R5, 0x1, RZ ;  /* 0x0000000105057810 */ /* 0x000fca0007f5e0ff */
[----:B------:R-:W-:Y:S01]  /*1430*/  IMAD.X R12, RZ, RZ, R11, P2 ;  /* 0x000000ffff0c7224 */ /* 0x000fe200010e060b */
[----:B------:R-:W-:Y:S02]  /*1440*/  SEL R11, RZ, 0xffffffff, !P1 ;  /* 0xffffffffff0b7807 */ /* 0x000fe40004800000 */
[----:B------:R-:W-:Y:S02]  /*1450*/  LOP3.LUT P1, R4, R9, 0x80000000, RZ, 0xc0, !PT ;  /* 0x8000000009047812 */ /* 0x000fe4000782c0ff */
[----:B------:R-:W-:Y:S01]  /*1460*/  SHF.R.U64 R5, R5, 0xa, R12 ;  /* 0x0000000a05057819 */ /* 0x000fe2000000120c */
[----:B------:R-:W-:Y:S01]  /*1470*/  IMAD.IADD R9, R11, 0x1, -R0 ;  /* 0x000000010b097824 */ /* 0x000fe200078e0a00 */
[----:B------:R-:W-:Y:S02]  /*1480*/  @!P0 LOP3.LUT R4, R4, 0x80000000, RZ, 0x3c, !PT ;  /* 0x8000000004048812 */ /* 0x000fe400078e3cff */
[----:B------:R-:W-:-:S04]  /*1490*/  IADD3 R5, P2, PT, R5, 0x1, RZ ;  /* 0x0000000105057810 */ /* 0x000fc80007f5e0ff */
[----:B------:R-:W-:-:S03]  /*14a0*/  LEA.HI.X R12, R12, RZ, RZ, 0x16, P2 ;  /* 0x000000ff0c0c7211 */ /* 0x000fc600010fb4ff */
[----:B------:R-:W-:Y:S01]  /*14b0*/  @P1 IMAD.MOV R3, RZ, RZ, -R3 ;  /* 0x000000ffff031224 */ /* 0x000fe200078e0a03 */
[--C-:B------:R-:W-:Y:S01]  /*14c0*/  SHF.R.U64 R0, R5, 0x1, R12.reuse ;  /* 0x0000000105007819 */ /* 0x100fe2000000120c */
[----:B------:R-:W-:Y:S01]  /*14d0*/  IMAD.SHL.U32 R5, R9, 0x100000, RZ ;  /* 0x0010000009057824 */ /* 0x000fe200078e00ff */
[----:B------:R-:W-:Y:S02]  /*14e0*/  SHF.R.U32.HI R12, RZ, 0x1, R12 ;  /* 0x00000001ff0c7819 */ /* 0x000fe4000001160c */
[----:B------:R-:W-:-:S04]  /*14f0*/  IADD3 R11, P2, P3, RZ, RZ, R0 ;  /* 0x000000ffff0b7210 */ /* 0x000fc80007b5e000 */
[----:B------:R-:W-:-:S04]  /*1500*/  IADD3.X R5, PT, PT, R5, 0x3fe00000, R12, P2, P3 ;  /* 0x3fe0000005057810 */ /* 0x000fc800017e640c */
[----:B------:R-:W-:-:S07]  /*1510*/  LOP3.LUT R16, R5, R4, RZ, 0xfc, !PT ;  /* 0x0000000405107212 */ /* 0x000fce00078efcff */
.L_x_20:
[----:B------:R-:W-:Y:S02]  /*1520*/  IMAD.MOV.U32 R2, RZ, RZ, R11 ;  /* 0x000000ffff027224 */ /* 0x000fe400078e000b */
[----:B------:R-:W-:Y:S02]  /*1530*/  IMAD.MOV.U32 R11, RZ, RZ, 0x0 ;  /* 0x00000000ff0b7424 */ /* 0x000fe400078e00ff */
[----:B------:R-:W-:Y:S02]  /*1540*/  IMAD.MOV.U32 R0, RZ, RZ, R3 ;  /* 0x000000ffff007224 */ /* 0x000fe400078e0003 */
[----:B------:R-:W-:Y:S01]  /*1550*/  IMAD.MOV.U32 R3, RZ, RZ, R16 ;  /* 0x000000ffff037224 */ /* 0x000fe200078e0010 */
[----:B------:R-:W-:Y:S06]  /*1560*/  RET.REL.NODEC R10 `(_Z7cu_funcPdS_j) ;  /* 0xffffffe80aa47950 */ /* 0x000fec0003c3ffff */
.L_x_27:
        /* <DEDUP_REMOVED lines=9> */
.L_x_31:


//--------------------- .text._Z6cu_scldPdS_j     --------------------------
	.section	.text._Z6cu_scldPdS_j,"ax",@progbits
	.align	128
        .global         _Z6cu_scldPdS_j
        .type           _Z6cu_scldPdS_j,@function
        .size           _Z6cu_scldPdS_j,(.L_x_35 - _Z6cu_scldPdS_j)
        .other          _Z6cu_scldPdS_j,@"STO_CUDA_ENTRY STV_DEFAULT"
_Z6cu_scldPdS_j:
.text._Z6cu_scldPdS_j:
        /* <DEDUP_REMOVED lines=9> */
[----:B------:R-:W1:Y:S07]  /*0090*/  LDCU.64 UR4, c[0x0][0x358] ;  /* 0x00006b00ff0477ac */ /* 0x000e6e0008000a00 */
[----:B------:R-:W2:Y:S08]  /*00a0*/  LDC.64 R4, c[0x0][0x380] ;  /* 0x0000e000ff047b82 */ /* 0x000eb00000000a00 */
[----:B------:R-:W3:Y:S01]  /*00b0*/  LDC.64 R6, c[0x0][0x390] ;  /* 0x0000e400ff067b82 */ /* 0x000ee20000000a00 */
[----:B0-----:R-:W-:-:S06]  /*00c0*/  IMAD.WIDE.U32 R2, R9, 0x8, R2 ;  /* 0x0000000809027825 */ /* 0x001fcc00078e0002 */
[----:B-1----:R-:W2:Y:S01]  /*00d0*/  LDG.E.64 R2, desc[UR4][R2.64] ;  /* 0x0000000402027981 */ /* 0x002ea2000c1e1b00 */
[----:B---3--:R-:W-:Y:S01]  /*00e0*/  IMAD.WIDE.U32 R6, R9, 0x8, R6 ;  /* 0x0000000809067825 */ /* 0x008fe200078e0006 */
[----:B--2---:R-:W-:-:S07]  /*00f0*/  DMUL R4, R2, R4 ;  /* 0x0000000402047228 */ /* 0x004fce0000000000 */
[----:B------:R-:W-:Y:S01]  /*0100*/  STG.E.64 desc[UR4][R6.64], R4 ;  /* 0x0000000406007986 */ /* 0x000fe2000c101b04 */
[----:B------:R-:W-:Y:S05]  /*0110*/  EXIT ;  /* 0x000000000000794d */ /* 0x000fea0003800000 */
.L_x_28:
        /* <DEDUP_REMOVED lines=14> */
.L_x_35:


//--------------------- .text._Z6cu_addPdS_S_j    --------------------------
	.section	.text._Z6cu_addPdS_S_j,"ax",@progbits
	.align	128
        .global         _Z6cu_addPdS_S_j
        .type           _Z6cu_addPdS_S_j,@function
        .size           _Z6cu_addPdS_S_j,(.L_x_36 - _Z6cu_addPdS_S_j)
        .other          _Z6cu_addPdS_S_j,@"STO_CUDA_ENTRY STV_DEFAULT"
_Z6cu_addPdS_S_j:
.text._Z6cu_addPdS_S_j:
        /* <DEDUP_REMOVED lines=13> */
[----:B-1----:R-:W4:Y:S01]  /*00d0*/  LDG.E.64 R2, desc[UR4][R2.64] ;  /* 0x0000000402027981 */ /* 0x002f22000c1e1b00 */
[----:B--2---:R-:W-:-:S06]  /*00e0*/  IMAD.WIDE.U32 R4, R11, 0x8, R4 ;  /* 0x000000080b047825 */ /* 0x004fcc00078e0004 */
[----:B------:R-:W4:Y:S01]  /*00f0*/  LDG.E.64 R4, desc[UR4][R4.64] ;  /* 0x0000000404047981 */ /* 0x000f22000c1e1b00 */
[----:B---3--:R-:W-:Y:S01]  /*0100*/  IMAD.WIDE.U32 R8, R11, 0x8, R8 ;  /* 0x000000080b087825 */ /* 0x008fe200078e0008 */
[----:B----4-:R-:W-:-:S07]  /*0110*/  DADD R6, R2, R4 ;  /* 0x0000000002067229 */ /* 0x010fce0000000004 */
[----:B------:R-:W-:Y:S01]  /*0120*/  STG.E.64 desc[UR4][R8.64], R6 ;  /* 0x0000000608007986 */ /* 0x000fe2000c101b04 */
[----:B------:R-:W-:Y:S05]  /*0130*/  EXIT ;  /* 0x000000000000794d */ /* 0x000fea0003800000 */
.L_x_29:
        /* <DEDUP_REMOVED lines=12> */
.L_x_36:


//--------------------- .nv.global.init           --------------------------
	.section	.nv.global.init,"aw",@progbits
	.align	16
.nv.global.init:
	.type		__cudart_sin_cos_coeffs,@object
	.size		__cudart_sin_cos_coeffs,(__cudart_i2opi_d - __cudart_sin_cos_coeffs)
__cudart_sin_cos_coeffs:
        /*0000*/ 	.byte	0x46, 0xd2, 0xb0, 0x2c, 0xf1, 0xe5, 0x5a, 0xbe, 0x92, 0xe3, 0xac, 0x69, 0xe3, 0x1d, 0xc7, 0x3e
        /*0010*/ 	.byte	0xa1, 0x62, 0xdb, 0x19, 0xa0, 0x01, 0x2a, 0xbf, 0x18, 0x08, 0x11, 0x11, 0x11, 0x11, 0x81, 0x3f
        /*0020*/ 	.byte	0x54, 0x55, 0x55, 0x55, 0x55, 0x55, 0xc5, 0xbf, 0x00, 0x00, 0x00, 0x00, 0x00, 0x00, 0x00, 0x00
        /*0030*/ 	.byte	0x00, 0x00, 0x00, 0x00, 0x00, 0x00, 0x00, 0x00, 0x64, 0x81, 0xfd, 0x20, 0x83, 0xff, 0xa8, 0xbd
        /*0040*/ 	.byte	0x28, 0x85, 0xef, 0xc1, 0xa7, 0xee, 0x21, 0x3e, 0xd9, 0xe6, 0x06, 0x8e, 0x4f, 0x7e, 0x92, 0xbe
        /*0050*/ 	.byte	0xe9, 0xbc, 0xdd, 0x19, 0xa0, 0x01, 0xfa, 0x3e, 0x47, 0x5d, 0xc1, 0x16, 0x6c, 0xc1, 0x56, 0xbf
        /*0060*/ 	.byte	0x51, 0x55, 0x55, 0x55, 0x55, 0x55, 0xa5, 0x3f, 0x00, 0x00, 0x00, 0x00, 0x00, 0x00, 0xe0, 0xbf
        /*0070*/ 	.byte	0x00, 0x00, 0x00, 0x00, 0x00, 0x00, 0xf0, 0x3f, 0x00, 0x00, 0x00, 0x00, 0x00, 0x00, 0x00, 0x00
	.type		__cudart_i2opi_d,@object
	.size		__cudart_i2opi_d,(.L_0 - __cudart_i2opi_d)
__cudart_i2opi_d:
        /* <DEDUP_REMOVED lines=9> */
.L_0:


//--------------------- .nv.shared.reserved.0     --------------------------
	.section	.nv.shared.reserved.0,"aw",@nobits
	.weak		__nv_reservedSMEM_offset_0_alias
	.size		__nv_reservedSMEM_offset_0_alias, 0, 64
	.other		__nv_reservedSMEM_offset_0_alias,@"STO_CUDA_RESERVED_SHARED STV_DEFAULT"
__nv_reservedSMEM_offset_0_alias:
	.zero		0
	.zero		64


//--------------------- .nv.constant0._Z6cu_sumPdS_jj --------------------------
	.section	.nv.constant0._Z6cu_sumPdS_jj,"a",@progbits
	.sectionflags	@""
	.align	4
.nv.constant0._Z6cu_sumPdS_jj:
	.zero		920


//--------------------- .nv.constant0._Z7cu_razbddPdj --------------------------
	.section	.nv.constant0._Z7cu_razbddPdj,"a",@progbits
	.sectionflags	@""
	.align	4
.nv.constant0._Z7cu_razbddPdj:
	.zero		924


//--------------------- .nv.constant0._Z7cu_funcPdS_j --------------------------
	.section	.nv.constant0._Z7cu_funcPdS_j,"a",@progbits
	.sectionflags	@""
	.align	4
.nv.constant0._Z7cu_funcPdS_j:
	.zero		916


//--------------------- .nv.constant0._Z6cu_scldPdS_j --------------------------
	.section	.nv.constant0._Z6cu_scldPdS_j,"a",@progbits
	.sectionflags	@""
	.align	4
.nv.constant0._Z6cu_scldPdS_j:
	.zero		924


//--------------------- .nv.constant0._Z6cu_addPdS_S_j --------------------------
	.section	.nv.constant0._Z6cu_addPdS_S_j,"a",@progbits
	.sectionflags	@""
	.align	4
.nv.constant0._Z6cu_addPdS_S_j:
	.zero		924


//--------------------- SYMBOLS --------------------------

	.type		.nv.reservedSmem.offset0,@object
	.size		.nv.reservedSmem.offset0,0x4
